def matmul_kernel(
    a_ptr,
    b_ptr,
    c_ptr,
    M,
    N,
    K,
    stride_am,
    stride_ak,
    stride_bk,
    stride_bn,
    stride_cm,
    stride_cn,
    BLOCK_M: tl.constexpr,
    BLOCK_N: tl.constexpr,
    BLOCK_K: tl.constexpr,
    GROUP_M: tl.constexpr,
):
    pid = tl.program_id(axis=0)
    num_pid_m = tl.cdiv(M, BLOCK_M)
    num_pid_n = tl.cdiv(N, BLOCK_N)
    num_pid_in_group = GROUP_M * num_pid_n
    group_id = pid // num_pid_in_group
    first_pid_m = group_id * GROUP_M
    group_size_m = min(num_pid_m - first_pid_m, GROUP_M)
    pid_m = first_pid_m + ((pid % num_pid_in_group) % group_size_m)
    pid_n = (pid % num_pid_in_group) // group_size_m

    offs_am = (pid_m * BLOCK_M + tl.arange(0, BLOCK_M)) % M
    offs_bn = (pid_n * BLOCK_N + tl.arange(0, BLOCK_N)) % N
    offs_k = tl.arange(0, BLOCK_K)
    a_ptrs = a_ptr + offs_am[:, None] * stride_am + offs_k[None, :] * stride_ak
    b_ptrs = b_ptr + offs_k[:, None] * stride_bk + offs_bn[None, :] * stride_bn

    acc = tl.zeros((BLOCK_M, BLOCK_N), dtype=tl.float32)
    for kk in range(0, tl.cdiv(K, BLOCK_K)):
        a = tl.load(a_ptrs, mask=offs_k[None, :] < K - kk * BLOCK_K, other=0.0)
        b = tl.load(b_ptrs, mask=offs_k[:, None] < K - kk * BLOCK_K, other=0.0)
        acc = tl.dot(a, b, acc)
        a_ptrs += BLOCK_K * stride_ak
        b_ptrs += BLOCK_K * stride_bk

    c = acc.to(c_ptr.dtype.element_ty)
    offs_cm = pid_m * BLOCK_M + tl.arange(0, BLOCK_M)
    offs_cn = pid_n * BLOCK_N + tl.arange(0, BLOCK_N)
    c_ptrs = c_ptr + offs_cm[:, None] * stride_cm + offs_cn[None, :] * stride_cn
    mask = (offs_cm[:, None] < M) & (offs_cn[None, :] < N)
    tl.store(c_ptrs, c, mask=mask)

# config = {"BLOCK_K": 32, "BLOCK_M": 128, "BLOCK_N": 64, "GROUP_M": 8, "arch": "sm_100", "dtype": "bf16", "num_ctas": 1, "num_stages": 3, "num_warps": 8}
# arch = sm_100


// ===== COMPILED SASS (sm_100a) =====

	.target	sm_100a

	.elftype	@"ET_EXEC"


//--------------------- .note.nv.tkinfo           --------------------------
	.section	.note.nv.tkinfo,"",@"SHT_NOTE"
	.sectionflags	@"SHF_NOTE_NV_TKINFO"
	.tkinfo
        /*0018*/ 	.word	0x00000081
        /*0030*/ 	.string	""
        /*0030*/ 	.string	"ptxas-blackwell"
        /*0030*/ 	.string	"Cuda compilation tools, release 12.9, V12.9.86"
        /*0030*/ 	.string	"Build cuda_12.9.r12.9/compiler.36037853_0"
        /*0030*/ 	.string	"-v  -suppress-debug-info  -lineinfo  -arch sm_100a "



//--------------------- .note.nv.cuver            --------------------------
	.section	.note.nv.cuver,"",@"SHT_NOTE"
	.sectionflags	@"SHF_NOTE_NV_CUVER"
        /*0018*/ 	.short	0x0001
        /*001a*/ 	.short	0x0064
        /*001c*/ 	.short	0x0001
        /*001e*/ 	.short	0x0000
        /*0020*/ 	.short	0x0001
        /*0022*/ 	.short	0x0000


//--------------------- .nv.info                  --------------------------
	.section	.nv.info,"",@"SHT_CUDA_INFO"
	.align	4


	//----- nvinfo : EIATTR_REGCOUNT
	.align		4
        /*0000*/ 	.byte	0x04, 0x2f
        /*0002*/ 	.short	(.L_4 - .L_3)
	.align		4
.L_3:
        /*0004*/ 	.word	index@(matmul_kernel)
        /*0008*/ 	.word	0x00000074


	//----- nvinfo : EIATTR_FRAME_SIZE
	.align		4
.L_4:
        /*000c*/ 	.byte	0x04, 0x11
        /*000e*/ 	.short	(.L_6 - .L_5)
	.align		4
.L_5:
        /*0010*/ 	.word	index@($__internal_2_$__cuda_sm10x_tcgen05_guardrail_trap_unallocated_columns_being_dealloced)
        /*0014*/ 	.word	0x00000000


	//----- nvinfo : EIATTR_FRAME_SIZE
	.align		4
.L_6:
        /*0018*/ 	.byte	0x04, 0x11
        /*001a*/ 	.short	(.L_8 - .L_7)
	.align		4
.L_7:
        /*001c*/ 	.word	index@($__internal_1_$__cuda_sm10x_tcgen05_guardrail_trap_phase_invalid_during_alloc)
        /*0020*/ 	.word	0x00000000


	//----- nvinfo : EIATTR_FRAME_SIZE
	.align		4
.L_8:
        /*0024*/ 	.byte	0x04, 0x11
        /*0026*/ 	.short	(.L_10 - .L_9)
	.align		4
.L_9:
        /*0028*/ 	.word	index@($__internal_0_$__cuda_sm10x_tcgen05_guardrail_trap_col_being_dealloced_not_returned_by_alloc)
        /*002c*/ 	.word	0x00000000


	//----- nvinfo : EIATTR_FRAME_SIZE
	.align		4
.L_10:
        /*0030*/ 	.byte	0x04, 0x11
        /*0032*/ 	.short	(.L_12 - .L_11)
	.align		4
.L_11:
        /*0034*/ 	.word	index@(matmul_kernel)
        /*0038*/ 	.word	0x00000000


	//----- nvinfo : EIATTR_MIN_STACK_SIZE
	.align		4
.L_12:
        /*003c*/ 	.byte	0x04, 0x12
        /*003e*/ 	.short	(.L_14 - .L_13)
	.align		4
.L_13:
        /*0040*/ 	.word	index@(matmul_kernel)
        /*0044*/ 	.word	0x00000000
.L_14:


//--------------------- .nv.info.matmul_kernel    --------------------------
	.section	.nv.info.matmul_kernel,"",@"SHT_CUDA_INFO"
	.sectionflags	@""
	.align	4


	//----- nvinfo : EIATTR_CUDA_API_VERSION
	.align		4
        /*0000*/ 	.byte	0x04, 0x37
        /*0002*/ 	.short	(.L_16 - .L_15)
.L_15:
        /*0004*/ 	.word	0x00000081


	//----- nvinfo : EIATTR_KPARAM_INFO
	.align		4
.L_16:
        /*0008*/ 	.byte	0x04, 0x17
        /*000a*/ 	.short	(.L_18 - .L_17)
.L_17:
        /*000c*/ 	.word	0x00000000
        /*0010*/ 	.short	0x000d
        /*0012*/ 	.short	0x0048
        /*0014*/ 	.byte	0x00, 0xf4, 0x21, 0x00


	//----- nvinfo : EIATTR_KPARAM_INFO
	.align		4
.L_18:
        /*0018*/ 	.byte	0x04, 0x17
        /*001a*/ 	.short	(.L_20 - .L_19)
.L_19:
        /*001c*/ 	.word	0x00000000
        /*0020*/ 	.short	0x000c
        /*0022*/ 	.short	0x0040
        /*0024*/ 	.byte	0x00, 0xf4, 0x21, 0x00


	//----- nvinfo : EIATTR_KPARAM_INFO
	.align		4
.L_20:
        /*0028*/ 	.byte	0x04, 0x17
        /*002a*/ 	.short	(.L_22 - .L_21)
.L_21:
        /*002c*/ 	.word	0x00000000
        /*0030*/ 	.short	0x000b
        /*0032*/ 	.short	0x0038
        /*0034*/ 	.byte	0x00, 0xf0, 0x11, 0x00


	//----- nvinfo : EIATTR_KPARAM_INFO
	.align		4
.L_22:
        /*0038*/ 	.byte	0x04, 0x17
        /*003a*/ 	.short	(.L_24 - .L_23)
.L_23:
        /*003c*/ 	.word	0x00000000
        /*0040*/ 	.short	0x000a
        /*0042*/ 	.short	0x0034
        /*0044*/ 	.byte	0x00, 0xf0, 0x11, 0x00


	//----- nvinfo : EIATTR_KPARAM_INFO
	.align		4
.L_24:
        /*0048*/ 	.byte	0x04, 0x17
        /*004a*/ 	.short	(.L_26 - .L_25)
.L_25:
        /*004c*/ 	.word	0x00000000
        /*0050*/ 	.short	0x0009
        /*0052*/ 	.short	0x0030
        /*0054*/ 	.byte	0x00, 0xf0, 0x11, 0x00


	//----- nvinfo : EIATTR_KPARAM_INFO
	.align		4
.L_26:
        /*0058*/ 	.byte	0x04, 0x17
        /*005a*/ 	.short	(.L_28 - .L_27)
.L_27:
        /*005c*/ 	.word	0x00000000
        /*0060*/ 	.short	0x0008
        /*0062*/ 	.short	0x002c
        /*0064*/ 	.byte	0x00, 0xf0, 0x11, 0x00


	//----- nvinfo : EIATTR_KPARAM_INFO
	.align		4
.L_28:
        /*0068*/ 	.byte	0x04, 0x17
        /*006a*/ 	.short	(.L_30 - .L_29)
.L_29:
        /*006c*/ 	.word	0x00000000
        /*0070*/ 	.short	0x0007
        /*0072*/ 	.short	0x0028
        /*0074*/ 	.byte	0x00, 0xf0, 0x11, 0x00


	//----- nvinfo : EIATTR_KPARAM_INFO
	.align		4
.L_30:
        /*0078*/ 	.byte	0x04, 0x17
        /*007a*/ 	.short	(.L_32 - .L_31)
.L_31:
        /*007c*/ 	.word	0x00000000
        /*0080*/ 	.short	0x0006
        /*0082*/ 	.short	0x0024
        /*0084*/ 	.byte	0x00, 0xf0, 0x11, 0x00


	//----- nvinfo : EIATTR_KPARAM_INFO
	.align		4
.L_32:
        /*0088*/ 	.byte	0x04, 0x17
        /*008a*/ 	.short	(.L_34 - .L_33)
.L_33:
        /*008c*/ 	.word	0x00000000
        /*0090*/ 	.short	0x0005
        /*0092*/ 	.short	0x0020
        /*0094*/ 	.byte	0x00, 0xf0, 0x11, 0x00


	//----- nvinfo : EIATTR_KPARAM_INFO
	.align		4
.L_34:
        /*0098*/ 	.byte	0x04, 0x17
        /*009a*/ 	.short	(.L_36 - .L_35)
.L_35:
        /*009c*/ 	.word	0x00000000
        /*00a0*/ 	.short	0x0004
        /*00a2*/ 	.short	0x001c
        /*00a4*/ 	.byte	0x00, 0xf0, 0x11, 0x00


	//----- nvinfo : EIATTR_KPARAM_INFO
	.align		4
.L_36:
        /*00a8*/ 	.byte	0x04, 0x17
        /*00aa*/ 	.short	(.L_38 - .L_37)
.L_37:
        /*00ac*/ 	.word	0x00000000
        /*00b0*/ 	.short	0x0003
        /*00b2*/ 	.short	0x0018
        /*00b4*/ 	.byte	0x00, 0xf0, 0x11, 0x00


	//----- nvinfo : EIATTR_KPARAM_INFO
	.align		4
.L_38:
        /*00b8*/ 	.byte	0x04, 0x17
        /*00ba*/ 	.short	(.L_40 - .L_39)
.L_39:
        /*00bc*/ 	.word	0x00000000
        /*00c0*/ 	.short	0x0002
        /*00c2*/ 	.short	0x0010
        /*00c4*/ 	.byte	0x00, 0xf4, 0x21, 0x00


	//----- nvinfo : EIATTR_KPARAM_INFO
	.align		4
.L_40:
        /*00c8*/ 	.byte	0x04, 0x17
        /*00ca*/ 	.short	(.L_42 - .L_41)
.L_41:
        /*00cc*/ 	.word	0x00000000
        /*00d0*/ 	.short	0x0001
        /*00d2*/ 	.short	0x0008
        /*00d4*/ 	.byte	0x00, 0xf4, 0x21, 0x00


	//----- nvinfo : EIATTR_KPARAM_INFO
	.align		4
.L_42:
        /*00d8*/ 	.byte	0x04, 0x17
        /*00da*/ 	.short	(.L_44 - .L_43)
.L_43:
        /*00dc*/ 	.word	0x00000000
        /*00e0*/ 	.short	0x0000
        /*00e2*/ 	.short	0x0000
        /*00e4*/ 	.byte	0x00, 0xf4, 0x21, 0x00


	//----- nvinfo : EIATTR_AT_ENTRY_FRAGMENTS
	.align		4
.L_44:
        /*00e8*/ 	.byte	0x04, 0x4f
        /*00ea*/ 	.short	(.L_46 - .L_45)


	//   ....[0]....
.L_45:
        /*00ec*/ 	.word	0x00000004


	//----- nvinfo : EIATTR_RESERVED_SMEM_USED
	.align		4
.L_46:
        /*00f0*/ 	.byte	0x01, 0x41
	.zero		2


	//----- nvinfo : EIATTR_SPARSE_MMA_MASK
	.align		4
        /*00f4*/ 	.byte	0x03, 0x50
        /*00f6*/ 	.short	0x0000


	//----- nvinfo : EIATTR_TCGEN05_1CTA_USED
	.align		4
        /*00f8*/ 	.byte	0x01, 0x51
	.zero		2


	//----- nvinfo : EIATTR_MAXREG_COUNT
	.align		4
        /*00fc*/ 	.byte	0x03, 0x1b
        /*00fe*/ 	.short	0x00ff


	//----- nvinfo : EIATTR_NUM_BARRIERS
	.align		4
        /*0100*/ 	.byte	0x02, 0x4c
        /*0102*/ 	.byte	0x01
	.zero		1


	//----- nvinfo : EIATTR_INT_WARP_WIDE_INSTR_OFFSETS
	.align		4
        /*0104*/ 	.byte	0x04, 0x31
        /*0106*/ 	.short	(.L_48 - .L_47)


	//   ....[0]....
.L_47:
        /*0108*/ 	.word	0x00000d40


	//   ....[1]....
        /*010c*/ 	.word	0x00000d50


	//   ....[2]....
        /*0110*/ 	.word	0x00002080


	//   ....[3]....
        /*0114*/ 	.word	0x00004240


	//   ....[4]....
        /*0118*/ 	.word	0x00004290


	//----- nvinfo : EIATTR_COOP_GROUP_MASK_REGIDS
	.align		4
.L_48:
        /*011c*/ 	.byte	0x04, 0x29
        /*011e*/ 	.short	(.L_50 - .L_49)


	//   ....[0]....
.L_49:
        /*0120*/ 	.word	0xffffffff


	//   ....[1]....
        /*0124*/ 	.word	0xffffffff


	//   ....[2]....
        /*0128*/ 	.word	0xffffffff


	//   ....[3]....
        /*012c*/ 	.word	0xffffffff


	//----- nvinfo : EIATTR_COOP_GROUP_INSTR_OFFSETS
	.align		4
.L_50:
        /*0130*/ 	.byte	0x04, 0x28
        /*0132*/ 	.short	(.L_52 - .L_51)


	//   ....[0]....
.L_51:
        /*0134*/ 	.word	0x00000060


	//   ....[1]....
        /*0138*/ 	.word	0x00000320


	//   ....[2]....
        /*013c*/ 	.word	0x000040d0


	//   ....[3]....
        /*0140*/ 	.word	0x00004340


	//----- nvinfo : EIATTR_VRC_CTA_INIT_COUNT
	.align		4
.L_52:
        /*0144*/ 	.byte	0x02, 0x4a
        /*0146*/ 	.byte	0x80
	.zero		1


	//----- nvinfo : EIATTR_MBARRIER_INSTR_OFFSETS
	.align		4
        /*0148*/ 	.byte	0x04, 0x39
        /*014a*/ 	.short	(.L_54 - .L_53)


	//   ....[0]....
.L_53:
        /*014c*/ 	.word	0x00000e80
        /*0150*/ 	.word	0x000000ff
        /*0154*/ 	.word	0x00000000
        /*0158*/ 	.short	0x0100
        /*015a*/ 	.byte	0x0d
	.zero		1


	//   ....[1]....
        /*015c*/ 	.word	0x000020c0
        /*0160*/ 	.word	0x000000ff
        /*0164*/ 	.word	0x00006008
        /*0168*/ 	.short	0x0100
        /*016a*/ 	.byte	0x0b
	.zero		1


	//   ....[2]....
        /*016c*/ 	.word	0x00002760
        /*0170*/ 	.word	0x000000ff
        /*0174*/ 	.word	0x00000000
        /*0178*/ 	.short	0x010a
        /*017a*/ 	.byte	0x0d
	.zero		1


	//   ....[3]....
        /*017c*/ 	.word	0x000030b0
        /*0180*/ 	.word	0x000000ff
        /*0184*/ 	.word	0x00000000
        /*0188*/ 	.short	0x010a
        /*018a*/ 	.byte	0x0d
	.zero		1


	//   ....[4]....
        /*018c*/ 	.word	0x000031c0
        /*0190*/ 	.word	0x000000ff
        /*0194*/ 	.word	0x00006000
        /*0198*/ 	.short	0x0108
        /*019a*/ 	.byte	0x0b
	.zero		1


	//   ....[5]....
        /*019c*/ 	.word	0x00003250
        /*01a0*/ 	.word	0x000000ff
        /*01a4*/ 	.word	0x00006008
        /*01a8*/ 	.short	0x0108
        /*01aa*/ 	.byte	0x0b
	.zero		1


	//   ....[6]....
        /*01ac*/ 	.word	0x00004360
        /*01b0*/ 	.word	0x000000ff
        /*01b4*/ 	.word	0x00000000
        /*01b8*/ 	.short	0x010a
        /*01ba*/ 	.byte	0x0d
	.zero		1


	//   ....[7]....
        /*01bc*/ 	.word	0x00004390
        /*01c0*/ 	.word	0x000000ff
        /*01c4*/ 	.word	0x00000000
        /*01c8*/ 	.short	0x010a
        /*01ca*/ 	.byte	0x0d
	.zero		1


	//----- nvinfo : EIATTR_NUM_MBARRIERS
	.align		4
.L_54:
        /*01cc*/ 	.byte	0x03, 0x38
        /*01ce*/ 	.short	0x0002


	//----- nvinfo : EIATTR_EXIT_INSTR_OFFSETS
	.align		4
        /*01d0*/ 	.byte	0x04, 0x1c
        /*01d2*/ 	.short	(.L_56 - .L_55)


	//   ....[0]....
.L_55:
        /*01d4*/ 	.word	0x00004350


	//----- nvinfo : EIATTR_REQNTID
	.align		4
.L_56:
        /*01d8*/ 	.byte	0x04, 0x10
        /*01da*/ 	.short	(.L_58 - .L_57)
.L_57:
        /*01dc*/ 	.word	0x00000100
        /*01e0*/ 	.word	0x00000001
        /*01e4*/ 	.word	0x00000001


	//----- nvinfo : EIATTR_CRS_STACK_SIZE
	.align		4
.L_58:
        /*01e8*/ 	.byte	0x04, 0x1e
        /*01ea*/ 	.short	(.L_60 - .L_59)
.L_59:
        /*01ec*/ 	.word	0x00000000


	//----- nvinfo : EIATTR_CBANK_PARAM_SIZE
	.align		4
.L_60:
        /*01f0*/ 	.byte	0x03, 0x19
        /*01f2*/ 	.short	0x0050


	//----- nvinfo : EIATTR_PARAM_CBANK
	.align		4
        /*01f4*/ 	.byte	0x04, 0x0a
        /*01f6*/ 	.short	(.L_62 - .L_61)
	.align		4
.L_61:
        /*01f8*/ 	.word	index@(.nv.constant0.matmul_kernel)
        /*01fc*/ 	.short	0x0380
        /*01fe*/ 	.short	0x0050


	//----- nvinfo : EIATTR_SW_WAR
	.align		4
.L_62:
        /*0200*/ 	.byte	0x04, 0x36
        /*0202*/ 	.short	(.L_64 - .L_63)
.L_63:
        /*0204*/ 	.word	0x00000008
.L_64:


//--------------------- .nv.compat                --------------------------
	.section	.nv.compat,"",@"SHT_CUDA_COMPAT_INFO"
	.align	4
        /*0000*/ 	.byte	0x02, 0x02, 0x02, 0x00, 0x02, 0x05, 0x05, 0x00, 0x02, 0x03, 0x00, 0x00, 0x02, 0x06, 0x01, 0x00


//--------------------- .nv.callgraph             --------------------------
	.section	.nv.callgraph,"",@"SHT_CUDA_CALLGRAPH"
	.align	4
	.sectionentsize	8
	.align		4
        /*0000*/ 	.word	0x00000000
	.align		4
        /*0004*/ 	.word	0xffffffff
	.align		4
        /*0008*/ 	.word	0x00000000
	.align		4
        /*000c*/ 	.word	0xfffffffe
	.align		4
        /*0010*/ 	.word	0x00000000
	.align		4
        /*0014*/ 	.word	0xfffffffd
	.align		4
        /*0018*/ 	.word	0x00000000
	.align		4
        /*001c*/ 	.word	0xfffffffc


//--------------------- .text.matmul_kernel       --------------------------
	.section	.text.matmul_kernel,"ax",@progbits
	.align	128
        .global         matmul_kernel
        .type           matmul_kernel,@function
        .size           matmul_kernel,(.L_x_20 - matmul_kernel)
        .other          matmul_kernel,@"STO_CUDA_ENTRY STV_DEFAULT"
matmul_kernel:
.text.matmul_kernel:
[----:B------:R-:W0:Y:S01]  /*0000*/  LDC R1, c[0x0][0x37c] ;  /* 0x0000df00ff017b82 */ /* 0x000e220000000800 */
[----:B------:R-:W1:Y:S01]  /*0010*/  S2R R57, SR_TID.X ;  /* 0x0000000000397919 */ /* 0x000e620000002100 */
[----:B------:R-:W2:Y:S01]  /*0020*/  LDCU.64 UR24, c[0x0][0x358] ;  /* 0x00006b00ff1877ac */ /* 0x000ea20008000a00 */
[----:B-1----:R-:W-:-:S13]  /*0030*/  ISETP.GE.U32.AND P1, PT, R57, 0x20, PT ;  /* 0x000000203900780c */ /* 0x002fda0003f26070 */
[----:B--2---:R-:W-:Y:S05]  /*0040*/  @P1 BRA `(.L_x_0) ;  /* 0x0000000000b81947 */ /* 0x004fea0003800000 */
[----:B------:R-:W1:Y:S01]  /*0050*/  S2UR UR6, SR_CgaCtaId ;  /* 0x00000000000679c3 */ /* 0x000e620000008800 */
[----:B------:R-:W-:Y:S01]  /*0060*/  NOP ;  /* 0x0000000000007918 */ /* 0x000fe20000000000 */
[----:B------:R-:W-:Y:S02]  /*0070*/  UMOV UR4, 0x40 ;  /* 0x0000004000047882 */ /* 0x000fe40000000000 */
[----:B-1----:R-:W-:-:S09]  /*0080*/  ULEA UR4, UR6, UR4, 0x18 ;  /* 0x0000000406047291 */ /* 0x002fd2000f8ec0ff */
[----:B------:R-:W1:Y:S01]  /*0090*/  LDS.U8 R0, [UR4] ;  /* 0x00000004ff007984 */ /* 0x000e620008000000 */
[----:B------:R-:W-:Y:S02]  /*00a0*/  UMOV UR4, 0x400 ;  /* 0x0000040000047882 */ /* 0x000fe40000000000 */
[----:B------:R-:W-:Y:S01]  /*00b0*/  ULEA UR4, UR6, UR4, 0x18 ;  /* 0x0000000406047291 */ /* 0x000fe2000f8ec0ff */
[----:B-1----:R-:W-:-:S13]  /*00c0*/  ISETP.NE.AND P0, PT, R0, RZ, PT ;  /* 0x000000ff0000720c */ /* 0x002fda0003f05270 */
[----:B------:R-:W-:Y:S05]  /*00d0*/  @P0 BRA `(.L_x_1) ;  /* 0x00000000007c0947 */ /* 0x000fea0003800000 */
[----:B------:R-:W-:-:S13]  /*00e0*/  ELECT P0, URZ, PT ;  /* 0x0000000000ff782f */ /* 0x000fda0003800000 */
[----:B------:R-:W-:Y:S05]  /*00f0*/  @!P0 BRA `(.L_x_2) ;  /* 0x0000000000848947 */ /* 0x000fea0003800000 */
[----:B------:R-:W-:Y:S01]  /*0100*/  UMOV UR5, 0x2 ;  /* 0x0000000200057882 */ /* 0x000fe20000000000 */
[----:B------:R-:W-:Y:S02]  /*0110*/  IMAD.MOV.U32 R4, RZ, RZ, 0x1 ;  /* 0x00000001ff047424 */ /* 0x000fe400078e00ff */
[----:B------:R-:W-:Y:S02]  /*0120*/  IMAD.MOV.U32 R5, RZ, RZ, 0x3 ;  /* 0x00000003ff057424 */ /* 0x000fe400078e00ff */
[----:B------:R-:W-:Y:S04]  /*0130*/  DEPBAR.LE SB1, 0x36 ;  /* 0x00009d800000791a */ /* 0x000fe80000000000 */
[----:B------:R-:W1:Y:S02]  /*0140*/  UTCATOMSWS.FIND_AND_SET.ALIGN UP0, UR5, UR5 ;  /* 0x00000005000575e3 */ /* 0x000e640008000800 */
[----:B-1----:R-:W-:-:S04]  /*0150*/  PLOP3.LUT P0, PT, PT, PT, UP0, 0x80, 0x8 ;  /* 0x000000000008781c */ /* 0x002fc80003f0f008 */
[----:B------:R-:W-:-:S04]  /*0160*/  SEL R0, RZ, 0xffffffff, !P0 ;  /* 0xffffffffff007807 */ /* 0x000fc80004000000 */
[----:B------:R-:W-:Y:S01]  /*0170*/  ISETP.NE.AND P0, PT, R0, RZ, PT ;  /* 0x000000ff0000720c */ /* 0x000fe20003f05270 */
[----:B------:R-:W-:-:S12]  /*0180*/  IMAD.U32 R0, RZ, RZ, UR5 ;  /* 0x00000005ff007e24 */ /* 0x000fd8000f8e00ff */
[----:B------:R-:W-:Y:S05]  /*0190*/  @P0 BRA `(.L_x_3) ;  /* 0x0000000000240947 */ /* 0x000fea0003800000 */
.L_x_4:
[----:B------:R-:W-:Y:S05]  /*01a0*/  NANOSLEEP 0x64 ;  /* 0x000000640000795d */ /* 0x000fea0003800000 */
[----:B------:R-:W-:-:S05]  /*01b0*/  UMOV UR5, 0x2 ;  /* 0x0000000200057882 */ /* 0x000fca0000000000 */
[----:B------:R-:W-:Y:S04]  /*01c0*/  DEPBAR.LE SB1, 0x36 ;  /* 0x00009d800000791a */ /* 0x000fe80000000000 */
[----:B------:R-:W1:Y:S02]  /*01d0*/  UTCATOMSWS.FIND_AND_SET.ALIGN UP0, UR5, UR5 ;  /* 0x00000005000575e3 */ /* 0x000e640008000800 */
[----:B-1----:R-:W-:-:S04]  /*01e0*/  PLOP3.LUT P0, PT, PT, PT, UP0, 0x80, 0x8 ;  /* 0x000000000008781c */ /* 0x002fc80003f0f008 */
[----:B------:R-:W-:-:S04]  /*01f0*/  SEL R0, RZ, 0xffffffff, !P0 ;  /* 0xffffffffff007807 */ /* 0x000fc80004000000 */
[----:B------:R-:W-:Y:S01]  /*0200*/  ISETP.NE.AND P0, PT, R0, RZ, PT ;  /* 0x000000ff0000720c */ /* 0x000fe20003f05270 */
[----:B------:R-:W-:-:S12]  /*0210*/  IMAD.U32 R0, RZ, RZ, UR5 ;  /* 0x00000005ff007e24 */ /* 0x000fd8000f8e00ff */
[----:B------:R-:W-:Y:S05]  /*0220*/  @!P0 BRA `(.L_x_4) ;  /* 0xfffffffc00dc8947 */ /* 0x000fea000383ffff */
.L_x_3:
[C---:B------:R-:W-:Y:S01]  /*0230*/  VIADD R3, R0.reuse, 0x10 ;  /* 0x0000001000037836 */ /* 0x040fe20000000000 */
[----:B------:R-:W-:Y:S01]  /*0240*/  UMOV UR5, 0x50 ;  /* 0x0000005000057882 */ /* 0x000fe20000000000 */
[----:B------:R-:W-:Y:S01]  /*0250*/  SHF.L.U32 R2, R5, R0, RZ ;  /* 0x0000000005027219 */ /* 0x000fe200000006ff */
[----:B------:R-:W-:Y:S01]  /*0260*/  ULEA UR5, UR6, UR5, 0x18 ;  /* 0x0000000506057291 */ /* 0x000fe2000f8ec0ff */
[----:B------:R-:W-:Y:S01]  /*0270*/  IMAD.SHL.U32 R0, R0, 0x20, RZ ;  /* 0x0000002000007824 */ /* 0x000fe200078e00ff */
[----:B------:R-:W-:-:S04]  /*0280*/  SHF.L.U32 R3, R4, R3, RZ ;  /* 0x0000000304037219 */ /* 0x000fc800000006ff */
[----:B------:R-:W-:-:S05]  /*0290*/  LOP3.LUT R2, R3, R2, RZ, 0xfc, !PT ;  /* 0x0000000203027212 */ /* 0x000fca00078efcff */
[----:B------:R1:W-:Y:S04]  /*02a0*/  ATOMS.OR RZ, [UR5], R2 ;  /* 0x00000002ffff798c */ /* 0x0003e8000b000005 */
[----:B------:R1:W-:Y:S01]  /*02b0*/  STS [UR4], R0 ;  /* 0x00000000ff007988 */ /* 0x0003e20008000804 */
[----:B------:R-:W-:Y:S05]  /*02c0*/  BRA `(.L_x_2) ;  /* 0x0000000000107947 */ /* 0x000fea0003800000 */
.L_x_1:
[----:B------:R-:W-:Y:S01]  /*02d0*/  IMAD.MOV.U32 R0, RZ, RZ, -0x1 ;  /* 0xffffffffff007424 */ /* 0x000fe200078e00ff */
[----:B------:R-:W-:-:S04]  /*02e0*/  MOV R2, 0x310 ;  /* 0x0000031000027802 */ /* 0x000fc80000000f00 */
[----:B------:R1:W-:Y:S03]  /*02f0*/  STS [UR4], R0 ;  /* 0x00000000ff007988 */ /* 0x0003e60008000804 */
[----:B01----:R-:W-:Y:S05]  /*0300*/  CALL.REL.NOINC `($__internal_1_$__cuda_sm10x_tcgen05_guardrail_trap_phase_invalid_during_alloc) ;  /* 0x0000004000387944 */ /* 0x003fea0003c00000 */
.L_x_2:
[----:B------:R-:W-:Y:S05]  /*0310*/  WARPSYNC.ALL ;  /* 0x0000000000007948 */ /* 0x000fea0003800000 */
[----:B------:R-:W-:Y:S01]  /*0320*/  NOP ;  /* 0x0000000000007918 */ /* 0x000fe20000000000 */
.L_x_0:
[----:B------:R-:W2:Y:S01]  /*0330*/  LDC.64 R34, c[0x0][0x398] ;  /* 0x0000e600ff227b82 */ /* 0x000ea20000000a00 */
[----:B------:R-:W3:Y:S01]  /*0340*/  S2R R5, SR_CTAID.X ;  /* 0x0000000000057919 */ /* 0x000ee20000002500 */
[----:B------:R-:W-:Y:S01]  /*0350*/  UMOV UR11, 0x400 ;  /* 0x00000400000b7882 */ /* 0x000fe20000000000 */
[----:B------:R-:W-:Y:S01]  /*0360*/  SHF.R.U32.HI R55, RZ, 0x7, R57 ;  /* 0x00000007ff377819 */ /* 0x000fe20000011639 */
[----:B------:R-:W-:Y:S01]  /*0370*/  UMOV UR7, 0x1 ;  /* 0x0000000100077882 */ /* 0x000fe20000000000 */
[----:B------:R-:W4:Y:S01]  /*0380*/  LDCU.128 UR16, c[0x0][0x380] ;  /* 0x00007000ff1077ac */ /* 0x000f220008000c00 */
[----:B------:R-:W-:Y:S02]  /*0390*/  PRMT R78, RZ, 0x7610, R78 ;  /* 0x00007610ff4e7816 */ /* 0x000fe4000000004e */
[----:B------:R-:W5:Y:S01]  /*03a0*/  S2UR UR6, SR_CgaCtaId ;  /* 0x00000000000679c3 */ /* 0x000f620000008800 */
[----:B------:R-:W-:-:S04]  /*03b0*/  SGXT.U32 R55, R55, 0x1 ;  /* 0x000000013737781a */ /* 0x000fc80000000000 */
[C---:B------:R-:W-:Y:S02]  /*03c0*/  LOP3.LUT R59, R55.reuse, 0x8, RZ, 0xfc, !PT ;  /* 0x00000008373b7812 */ /* 0x040fe400078efcff */
[----:B------:R-:W-:Y:S01]  /*03d0*/  LOP3.LUT R61, R55, 0xa, RZ, 0xfc, !PT ;  /* 0x0000000a373d7812 */ /* 0x000fe200078efcff */
[----:B------:R-:W1:Y:S02]  /*03e0*/  LDC.64 R50, c[0x0][0x3a8] ;  /* 0x0000ea00ff327b82 */ /* 0x000e640000000a00 */
[----:B-12---:R-:W-:-:S06]  /*03f0*/  VIADD R0, R35, 0x3f ;  /* 0x0000003f23007836 */ /* 0x006fcc0000000000 */
[----:B------:R-:W1:Y:S01]  /*0400*/  LDC.64 R52, c[0x0][0x3a0] ;  /* 0x0000e800ff347b82 */ /* 0x000e620000000a00 */
[----:B------:R-:W-:Y:S01]  /*0410*/  SHF.R.S32.HI R3, RZ, 0x1f, R0 ;  /* 0x0000001fff037819 */ /* 0x000fe20000011400 */
[----:B-----5:R-:W-:-:S03]  /*0420*/  ULEA UR11, UR6, UR11, 0x18 ;  /* 0x0000000b060b7291 */ /* 0x020fc6000f8ec0ff */
[----:B------:R-:W-:Y:S02]  /*0430*/  LEA.HI R3, R3, R0, RZ, 0x6 ;  /* 0x0000000003037211 */ /* 0x000fe400078f30ff */
[----:B---3--:R-:W-:Y:S01]  /*0440*/  IABS R8, R5 ;  /* 0x0000000500087213 */ /* 0x008fe20000000000 */
[----:B------:R-:W-:Y:S01]  /*0450*/  UIADD3 UR13, UPT, UPT, UR11, 0x6000, URZ ;  /* 0x000060000b0d7890 */ /* 0x000fe2000fffe0ff */
[----:B------:R-:W-:Y:S01]  /*0460*/  SHF.R.S32.HI R3, RZ, 0x6, R3 ;  /* 0x00000006ff037819 */ /* 0x000fe20000011403 */
[----:B------:R-:W-:-:S04]  /*0470*/  IMAD R25, R55, R50, RZ ;  /* 0x0000003237197224 */ /* 0x000fc800078e02ff */
[----:B------:R-:W-:Y:S02]  /*0480*/  IMAD.SHL.U32 R4, R3, 0x8, RZ ;  /* 0x0000000803047824 */ /* 0x000fe400078e00ff */
[----:B------:R-:W-:-:S03]  /*0490*/  IMAD R23, R50, 0x2, R25 ;  /* 0x0000000232177824 */ /* 0x000fc600078e0219 */
[-C--:B------:R-:W-:Y:S01]  /*04a0*/  IABS R7, R4.reuse ;  /* 0x0000000400077213 */ /* 0x080fe20000000000 */
[C---:B------:R-:W-:Y:S01]  /*04b0*/  IMAD R21, R50.reuse, 0x2, R23 ;  /* 0x0000000232157824 */ /* 0x040fe200078e0217 */
[----:B------:R-:W-:Y:S02]  /*04c0*/  IABS R10, R4 ;  /* 0x00000004000a7213 */ /* 0x000fe40000000000 */
[----:B------:R-:W2:Y:S01]  /*04d0*/  I2F.RP R0, R7 ;  /* 0x0000000700007306 */ /* 0x000ea20000209400 */
[----:B------:R-:W-:-:S04]  /*04e0*/  IMAD R19, R50, 0x2, R21 ;  /* 0x0000000232137824 */ /* 0x000fc800078e0215 */
[----:B------:R-:W-:-:S03]  /*04f0*/  IMAD R17, R50, 0x2, R19 ;  /* 0x0000000232117824 */ /* 0x000fc600078e0213 */
[----:B--2---:R-:W2:Y:S02]  /*0500*/  MUFU.RCP R0, R0 ;  /* 0x0000000000007308 */ /* 0x004ea40000001000 */
[----:B--2---:R-:W-:Y:S02]  /*0510*/  VIADD R2, R0, 0xffffffe ;  /* 0x0ffffffe00027836 */ /* 0x004fe40000000000 */
[----:B------:R-:W-:-:S04]  /*0520*/  IMAD.MOV R0, RZ, RZ, -R10 ;  /* 0x000000ffff007224 */ /* 0x000fc800078e0a0a */
[----:B------:R2:W3:Y:S02]  /*0530*/  F2I.FTZ.U32.TRUNC.NTZ R3, R2 ;  /* 0x0000000200037305 */ /* 0x0004e4000021f000 */
[----:B--2---:R-:W-:Y:S02]  /*0540*/  IMAD.MOV.U32 R2, RZ, RZ, RZ ;  /* 0x000000ffff027224 */ /* 0x004fe400078e00ff */
[----:B---3--:R-:W-:-:S04]  /*0550*/  IMAD.MOV R6, RZ, RZ, -R3 ;  /* 0x000000ffff067224 */ /* 0x008fc800078e0a03 */
[----:B------:R-:W-:Y:S02]  /*0560*/  IMAD R9, R6, R7, RZ ;  /* 0x0000000706097224 */ /* 0x000fe400078e02ff */
[----:B------:R-:W-:Y:S02]  /*0570*/  IMAD.MOV.U32 R6, RZ, RZ, R8 ;  /* 0x000000ffff067224 */ /* 0x000fe400078e0008 */
[----:B------:R-:W-:-:S06]  /*0580*/  IMAD.HI.U32 R3, R3, R9, R2 ;  /* 0x0000000903037227 */ /* 0x000fcc00078e0002 */
[----:B------:R-:W-:-:S04]  /*0590*/  IMAD.HI.U32 R3, R3, R6, RZ ;  /* 0x0000000603037227 */ /* 0x000fc800078e00ff */
[----:B------:R-:W-:Y:S01]  /*05a0*/  IMAD R0, R3, R0, R6 ;  /* 0x0000000003007224 */ /* 0x000fe200078e0206 */
[----:B------:R-:W-:Y:S04]  /*05b0*/  BAR.SYNC.DEFER_BLOCKING 0x0 ;  /* 0x0000000000007b1d */ /* 0x000fe80000010000 */
[----:B------:R-:W-:-:S13]  /*05c0*/  ISETP.GT.U32.AND P2, PT, R7, R0, PT ;  /* 0x000000000700720c */ /* 0x000fda0003f44070 */
[----:B------:R-:W-:Y:S02]  /*05d0*/  @!P2 IMAD.IADD R0, R0, 0x1, -R7 ;  /* 0x000000010000a824 */ /* 0x000fe400078e0a07 */
[----:B------:R-:W-:Y:S01]  /*05e0*/  @!P2 VIADD R3, R3, 0x1 ;  /* 0x000000010303a836 */ /* 0x000fe20000000000 */
[----:B------:R-:W-:Y:S02]  /*05f0*/  ISETP.NE.AND P2, PT, R4, RZ, PT ;  /* 0x000000ff0400720c */ /* 0x000fe40003f45270 */
[----:B------:R-:W-:Y:S02]  /*0600*/  ISETP.GE.U32.AND P0, PT, R0, R7, PT ;  /* 0x000000070000720c */ /* 0x000fe40003f06070 */
[----:B------:R-:W-:-:S04]  /*0610*/  LOP3.LUT R0, R5, R4, RZ, 0x3c, !PT ;  /* 0x0000000405007212 */ /* 0x000fc800078e3cff */
[----:B------:R-:W-:Y:S01]  /*0620*/  ISETP.GE.AND P3, PT, R0, RZ, PT ;  /* 0x000000ff0000720c */ /* 0x000fe20003f66270 */
[----:B------:R-:W-:-:S06]  /*0630*/  VIADD R0, R34, 0x7f ;  /* 0x0000007f22007836 */ /* 0x000fcc0000000000 */
[----:B------:R-:W-:-:S04]  /*0640*/  @P0 VIADD R3, R3, 0x1 ;  /* 0x0000000103030836 */ /* 0x000fc80000000000 */
[----:B------:R-:W-:Y:S01]  /*0650*/  IMAD.MOV.U32 R2, RZ, RZ, R3 ;  /* 0x000000ffff027224 */ /* 0x000fe200078e0003 */
[----:B------:R-:W-:-:S03]  /*0660*/  SHF.R.S32.HI R3, RZ, 0x1f, R0 ;  /* 0x0000001fff037819 */ /* 0x000fc60000011400 */
[----:B------:R-:W-:Y:S01]  /*0670*/  @!P3 IMAD.MOV R2, RZ, RZ, -R2 ;  /* 0x000000ffff02b224 */ /* 0x000fe200078e0a02 */
[----:B------:R-:W-:Y:S02]  /*0680*/  @!P2 LOP3.LUT R2, RZ, R4, RZ, 0x33, !PT ;  /* 0x00000004ff02a212 */ /* 0x000fe400078e33ff */
[----:B------:R-:W-:-:S03]  /*0690*/  LEA.HI R3, R3, R0, RZ, 0x7 ;  /* 0x0000000003037211 */ /* 0x000fc600078f38ff */
[----:B------:R-:W-:Y:S02]  /*06a0*/  IMAD.SHL.U32 R8, R2, 0x8, RZ ;  /* 0x0000000802087824 */ /* 0x000fe400078e00ff */
[----:B------:R-:W-:-:S03]  /*06b0*/  IMAD.MOV R2, RZ, RZ, -R2 ;  /* 0x000000ffff027224 */ /* 0x000fc600078e0a02 */
[----:B------:R-:W-:Y:S01]  /*06c0*/  LEA.HI.SX32 R3, R3, -R8, 0x19 ;  /* 0x8000000803037211 */ /* 0x000fe200078fcaff */
[----:B------:R-:W-:-:S03]  /*06d0*/  IMAD R10, R4, R2, R5 ;  /* 0x00000002040a7224 */ /* 0x000fc600078e0205 */
[----:B------:R-:W-:Y:S02]  /*06e0*/  VIMNMX R11, PT, PT, R3, 0x8, PT ;  /* 0x00000008030b7848 */ /* 0x000fe40003fe0100 */
[----:B------:R-:W-:Y:S02]  /*06f0*/  IABS R9, R10 ;  /* 0x0000000a00097213 */ /* 0x000fe40000000000 */
[-C--:B------:R-:W-:Y:S02]  /*0700*/  IABS R7, R11.reuse ;  /* 0x0000000b00077213 */ /* 0x080fe40000000000 */
[----:B------:R-:W-:Y:S02]  /*0710*/  IABS R4, R11 ;  /* 0x0000000b00047213 */ /* 0x000fe40000000000 */
[----:B------:R-:W2:Y:S08]  /*0720*/  I2F.RP R0, R7 ;  /* 0x0000000700007306 */ /* 0x000eb00000209400 */
[----:B--2---:R-:W2:Y:S02]  /*0730*/  MUFU.RCP R0, R0 ;  /* 0x0000000000007308 */ /* 0x004ea40000001000 */
[----:B--2---:R-:W-:-:S02]  /*0740*/  VIADD R3, R0, 0xffffffe ;  /* 0x0ffffffe00037836 */ /* 0x004fc40000000000 */
[----:B------:R-:W-:-:S04]  /*0750*/  IMAD.MOV R0, RZ, RZ, -R4 ;  /* 0x000000ffff007224 */ /* 0x000fc800078e0a04 */
[----:B------:R-:W2:Y:S02]  /*0760*/  F2I.FTZ.U32.TRUNC.NTZ R3, R3 ;  /* 0x0000000300037305 */ /* 0x000ea4000021f000 */
[----:B--2---:R-:W-:-:S04]  /*0770*/  IMAD.MOV R6, RZ, RZ, -R3 ;  /* 0x000000ffff067224 */ /* 0x004fc800078e0a03 */
[----:B------:R-:W-:Y:S01]  /*0780*/  IMAD.MOV.U32 R2, RZ, RZ, R6 ;  /* 0x000000ffff027224 */ /* 0x000fe200078e0006 */
[----:B------:R-:W-:-:S03]  /*0790*/  IABS R6, R35 ;  /* 0x0000002300067213 */ /* 0x000fc60000000000 */
[----:B------:R-:W-:Y:S02]  /*07a0*/  IMAD R5, R2, R7, RZ ;  /* 0x0000000702057224 */ /* 0x000fe400078e02ff */
[----:B------:R-:W-:-:S04]  /*07b0*/  IMAD.MOV.U32 R2, RZ, RZ, RZ ;  /* 0x000000ffff027224 */ /* 0x000fc800078e00ff */
[----:B------:R-:W-:Y:S01]  /*07c0*/  IMAD.HI.U32 R2, R3, R5, R2 ;  /* 0x0000000503027227 */ /* 0x000fe200078e0002 */
[----:B------:R-:W-:Y:S02]  /*07d0*/  IABS R3, R34 ;  /* 0x0000002200037213 */ /* 0x000fe40000000000 */
[----:B------:R-:W-:-:S03]  /*07e0*/  LOP3.LUT R5, R57, 0x7f, RZ, 0xc0, !PT ;  /* 0x0000007f39057812 */ /* 0x000fc600078ec0ff */
[----:B------:R-:W-:-:S04]  /*07f0*/  IMAD.HI.U32 R2, R2, R9, RZ ;  /* 0x0000000902027227 */ /* 0x000fc800078e00ff */
[----:B------:R-:W-:Y:S02]  /*0800*/  IMAD R0, R2, R0, R9 ;  /* 0x0000000002007224 */ /* 0x000fe400078e0209 */
[----:B------:R-:W-:-:S03]  /*0810*/  IMAD.MOV.U32 R9, RZ, RZ, R3 ;  /* 0x000000ffff097224 */ /* 0x000fc600078e0003 */
[----:B------:R-:W-:Y:S01]  /*0820*/  ISETP.GT.U32.AND P2, PT, R7, R0, PT ;  /* 0x000000000700720c */ /* 0x000fe20003f44070 */
[----:B------:R-:W2:-:S12]  /*0830*/  I2F.RP R4, R9 ;  /* 0x0000000900047306 */ /* 0x000e980000209400 */
[----:B------:R-:W-:Y:S02]  /*0840*/  @!P2 IMAD.IADD R0, R0, 0x1, -R7 ;  /* 0x000000010000a824 */ /* 0x000fe400078e0a07 */
[----:B------:R-:W-:Y:S01]  /*0850*/  @!P2 VIADD R2, R2, 0x1 ;  /* 0x000000010202a836 */ /* 0x000fe20000000000 */
[----:B--2---:R-:W2:Y:S01]  /*0860*/  MUFU.RCP R4, R4 ;  /* 0x0000000400047308 */ /* 0x004ea20000001000 */
[----:B------:R-:W-:Y:S02]  /*0870*/  ISETP.NE.AND P2, PT, R11, RZ, PT ;  /* 0x000000ff0b00720c */ /* 0x000fe40003f45270 */
[----:B------:R-:W-:Y:S02]  /*0880*/  ISETP.GE.U32.AND P0, PT, R0, R7, PT ;  /* 0x000000070000720c */ /* 0x000fe40003f06070 */
[----:B------:R-:W-:-:S04]  /*0890*/  LOP3.LUT R0, R10, R11, RZ, 0x3c, !PT ;  /* 0x0000000b0a007212 */ /* 0x000fc800078e3cff */
[----:B------:R-:W-:-:S07]  /*08a0*/  ISETP.GE.AND P3, PT, R0, RZ, PT ;  /* 0x000000ff0000720c */ /* 0x000fce0003f66270 */
[----:B------:R-:W-:Y:S02]  /*08b0*/  @P0 VIADD R2, R2, 0x1 ;  /* 0x0000000102020836 */ /* 0x000fe40000000000 */
[----:B--2---:R-:W-:Y:S02]  /*08c0*/  VIADD R3, R4, 0xffffffe ;  /* 0x0ffffffe04037836 */ /* 0x004fe40000000000 */
[----:B------:R-:W-:Y:S01]  /*08d0*/  IMAD.MOV.U32 R54, RZ, RZ, R2 ;  /* 0x000000ffff367224 */ /* 0x000fe200078e0002 */
[----:B------:R-:W2:Y:S03]  /*08e0*/  I2F.RP R4, R6 ;  /* 0x0000000600047306 */ /* 0x000ea60000209400 */
[----:B------:R-:W-:Y:S01]  /*08f0*/  @!P3 IMAD.MOV R54, RZ, RZ, -R54 ;  /* 0x000000ffff36b224 */ /* 0x000fe200078e0a36 */
[----:B------:R-:W-:-:S04]  /*0900*/  @!P2 LOP3.LUT R54, RZ, R11, RZ, 0x33, !PT ;  /* 0x0000000bff36a212 */ /* 0x000fc800078e33ff */
[----:B------:R-:W3:Y:S01]  /*0910*/  F2I.FTZ.U32.TRUNC.NTZ R3, R3 ;  /* 0x0000000300037305 */ /* 0x000ee2000021f000 */
[----:B------:R-:W-:Y:S02]  /*0920*/  IMAD.MOV R0, RZ, RZ, -R54 ;  /* 0x000000ffff007224 */ /* 0x000fe400078e0a36 */
[----:B------:R-:W-:Y:S02]  /*0930*/  IMAD.SHL.U32 R54, R54, 0x40, RZ ;  /* 0x0000004036367824 */ /* 0x000fe400078e00ff */
[----:B------:R-:W-:Y:S02]  /*0940*/  IMAD R0, R11, R0, R10 ;  /* 0x000000000b007224 */ /* 0x000fe400078e020a */
[----:B------:R-:W5:Y:S01]  /*0950*/  LDS R11, [UR11] ;  /* 0x0000000bff0b7984 */ /* 0x000f620008000800 */
[----:B--2---:R-:W2:Y:S01]  /*0960*/  MUFU.RCP R4, R4 ;  /* 0x0000000400047308 */ /* 0x004ea20000001000 */
[----:B------:R-:W-:-:S04]  /*0970*/  IMAD.IADD R0, R8, 0x1, R0 ;  /* 0x0000000108007824 */ /* 0x000fc800078e0200 */
[----:B------:R-:W-:Y:S02]  /*0980*/  IMAD R56, R0, 0x80, R5 ;  /* 0x0000008000387824 */ /* 0x000fe400078e0205 */
[----:B---3--:R-:W-:-:S03]  /*0990*/  IMAD.MOV R2, RZ, RZ, -R3 ;  /* 0x000000ffff027224 */ /* 0x008fc600078e0a03 */
[----:B------:R-:W-:Y:S01]  /*09a0*/  IABS R0, R56 ;  /* 0x0000003800007213 */ /* 0x000fe20000000000 */
[----:B------:R-:W-:Y:S01]  /*09b0*/  IMAD R5, R2, R9, RZ ;  /* 0x0000000902057224 */ /* 0x000fe200078e02ff */
[----:B------:R-:W-:Y:S01]  /*09c0*/  BAR.SYNC.DEFER_BLOCKING 0x0 ;  /* 0x0000000000007b1d */ /* 0x000fe20000010000 */
[----:B------:R-:W-:Y:S01]  /*09d0*/  IMAD.MOV.U32 R2, RZ, RZ, RZ ;  /* 0x000000ffff027224 */ /* 0x000fe200078e00ff */
[----:B------:R-:W-:-:S03]  /*09e0*/  ISETP.GE.AND P3, PT, R56, RZ, PT ;  /* 0x000000ff3800720c */ /* 0x000fc60003f66270 */
[----:B------:R-:W-:Y:S01]  /*09f0*/  IMAD.HI.U32 R2, R3, R5, R2 ;  /* 0x0000000503027227 */ /* 0x000fe200078e0002 */
[----:B------:R-:W-:-:S03]  /*0a00*/  SHF.R.U32.HI R5, RZ, 0x5, R57 ;  /* 0x00000005ff057819 */ /* 0x000fc60000011639 */
[----:B--2---:R-:W-:Y:S01]  /*0a10*/  VIADD R3, R4, 0xffffffe ;  /* 0x0ffffffe04037836 */ /* 0x004fe20000000000 */
[----:B------:R-:W-:Y:S01]  /*0a20*/  SGXT.U32 R5, R5, 0x3 ;  /* 0x000000030505781a */ /* 0x000fe20000000000 */
[----:B------:R-:W-:-:S03]  /*0a30*/  IMAD.HI.U32 R2, R2, R0, RZ ;  /* 0x0000000002027227 */ /* 0x000fc600078e00ff */
[----:B------:R-:W-:Y:S01]  /*0a40*/  LOP3.LUT R8, R54, R5, RZ, 0xfc, !PT ;  /* 0x0000000536087212 */ /* 0x000fe200078efcff */
[----:B------:R-:W-:Y:S01]  /*0a50*/  IMAD.MOV R2, RZ, RZ, -R2 ;  /* 0x000000ffff027224 */ /* 0x000fe200078e0a02 */
[----:B------:R-:W2:Y:S02]  /*0a60*/  F2I.FTZ.U32.TRUNC.NTZ R3, R3 ;  /* 0x0000000300037305 */ /* 0x000ea4000021f000 */
[----:B------:R-:W-:Y:S01]  /*0a70*/  IABS R37, R8 ;  /* 0x0000000800257213 */ /* 0x000fe20000000000 */
[----:B------:R-:W-:Y:S01]  /*0a80*/  IMAD R0, R9, R2, R0 ;  /* 0x0000000209007224 */ /* 0x000fe200078e0200 */
[----:B------:R-:W-:-:S04]  /*0a90*/  SHF.R.U32.HI R2, RZ, 0x5, R57 ;  /* 0x00000005ff027819 */ /* 0x000fc80000011639 */
[----:B------:R-:W-:Y:S02]  /*0aa0*/  ISETP.GT.U32.AND P0, PT, R9, R0, PT ;  /* 0x000000000900720c */ /* 0x000fe40003f04070 */
[----:B------:R-:W-:Y:S01]  /*0ab0*/  R2UR UR8, R2 ;  /* 0x00000000020872ca */ /* 0x000fe200000e0000 */
[----:B------:R-:W-:Y:S01]  /*0ac0*/  IMAD.MOV.U32 R2, RZ, RZ, RZ ;  /* 0x000000ffff027224 */ /* 0x000fe200078e00ff */
[----:B-----5:R-:W-:Y:S01]  /*0ad0*/  R2UR UR10, R11 ;  /* 0x000000000b0a72ca */ /* 0x020fe200000e0000 */
[----:B--2---:R-:W-:-:S04]  /*0ae0*/  IMAD.MOV R7, RZ, RZ, -R3 ;  /* 0x000000ffff077224 */ /* 0x004fc800078e0a03 */
[----:B------:R-:W-:-:S04]  /*0af0*/  IMAD R7, R7, R6, RZ ;  /* 0x0000000607077224 */ /* 0x000fc800078e02ff */
[----:B------:R-:W-:Y:S01]  /*0b00*/  @!P0 IMAD.IADD R0, R0, 0x1, -R9 ;  /* 0x0000000100008824 */ /* 0x000fe200078e0a09 */
[----:B------:R-:W-:Y:S01]  /*0b10*/  ISETP.NE.AND P0, PT, R34, RZ, PT ;  /* 0x000000ff2200720c */ /* 0x000fe20003f05270 */
[----:B------:R-:W-:Y:S01]  /*0b20*/  VIADD R10, R54, UR8 ;  /* 0x00000008360a7c36 */ /* 0x000fe20008000000 */
[----:B------:R-:W-:Y:S01]  /*0b30*/  USHF.L.U32 UR4, UR8, 0x15, URZ ;  /* 0x0000001508047899 */ /* 0x000fe200080006ff */
[----:B------:R-:W-:Y:S01]  /*0b40*/  IMAD.HI.U32 R12, R3, R7, R2 ;  /* 0x00000007030c7227 */ /* 0x000fe200078e0002 */
[----:B------:R-:W-:Y:S01]  /*0b50*/  ISETP.GT.U32.AND P2, PT, R9, R0, PT ;  /* 0x000000000900720c */ /* 0x000fe20003f44070 */
[----:B------:R-:W-:Y:S02]  /*0b60*/  USHF.L.U32 UR5, UR8, 0x3, URZ ;  /* 0x0000000308057899 */ /* 0x000fe400080006ff */
[----:B------:R-:W-:Y:S01]  /*0b70*/  VIADD R36, R10, 0x18 ;  /* 0x000000180a247836 */ /* 0x000fe20000000000 */
[----:B------:R-:W-:Y:S01]  /*0b80*/  ULOP3.LUT UR4, UR4, 0x600000, URZ, 0xc0, !UPT ;  /* 0x0060000004047892 */ /* 0x000fe2000f8ec0ff */
[----:B------:R-:W-:Y:S01]  /*0b90*/  IMAD.HI.U32 R2, R12, R37, RZ ;  /* 0x000000250c027227 */ /* 0x000fe200078e00ff */
[----:B------:R-:W-:-:S02]  /*0ba0*/  ULOP3.LUT UR5, UR5, 0x20, URZ, 0xc0, !UPT ;  /* 0x0000002005057892 */ /* 0x000fc4000f8ec0ff */
[----:B------:R-:W-:Y:S01]  /*0bb0*/  IABS R39, R36 ;  /* 0x0000002400277213 */ /* 0x000fe20000000000 */
[----:B------:R-:W-:Y:S01]  /*0bc0*/  IMAD.MOV R2, RZ, RZ, -R2 ;  /* 0x000000ffff027224 */ /* 0x000fe200078e0a02 */
[----:B------:R-:W-:-:S03]  /*0bd0*/  UIADD3 UR12, UPT, UPT, UR5, UR4, UR10 ;  /* 0x00000004050c7290 */ /* 0x000fc6000fffe00a */
[----:B------:R-:W-:Y:S02]  /*0be0*/  @!P2 IMAD.IADD R0, R0, 0x1, -R9 ;  /* 0x000000010000a824 */ /* 0x000fe400078e0a09 */
[----:B------:R-:W-:Y:S02]  /*0bf0*/  IMAD R37, R6, R2, R37 ;  /* 0x0000000206257224 */ /* 0x000fe400078e0225 */
[----:B------:R-:W-:Y:S02]  /*0c00*/  IMAD.MOV.U32 R4, RZ, RZ, R0 ;  /* 0x000000ffff047224 */ /* 0x000fe400078e0000 */
[----:B------:R-:W-:-:S04]  /*0c10*/  IMAD.HI.U32 R0, R12, R39, RZ ;  /* 0x000000270c007227 */ /* 0x000fc800078e00ff */
[----:B------:R-:W-:Y:S01]  /*0c20*/  @!P3 IMAD.MOV R4, RZ, RZ, -R4 ;  /* 0x000000ffff04b224 */ /* 0x000fe200078e0a04 */
[----:B------:R-:W-:Y:S01]  /*0c30*/  @!P0 LOP3.LUT R4, RZ, R34, RZ, 0x33, !PT ;  /* 0x00000022ff048212 */ /* 0x000fe200078e33ff */
[----:B------:R-:W-:-:S04]  /*0c40*/  IMAD.MOV R0, RZ, RZ, -R0 ;  /* 0x000000ffff007224 */ /* 0x000fc800078e0a00 */
[----:B-1----:R-:W-:Y:S02]  /*0c50*/  IMAD R2, R4, R53, RZ ;  /* 0x0000003504027224 */ /* 0x002fe400078e02ff */
[----:B------:R-:W-:Y:S01]  /*0c60*/  IMAD R39, R6, R0, R39 ;  /* 0x0000000006277224 */ /* 0x000fe200078e0227 */
[----:B------:R-:W-:Y:S01]  /*0c70*/  LOP3.LUT R0, R57, 0xff, RZ, 0xc0, !PT ;  /* 0x000000ff39007812 */ /* 0x000fe200078ec0ff */
[----:B------:R-:W-:-:S03]  /*0c80*/  VIADD R53, R52, 0x1f ;  /* 0x0000001f34357836 */ /* 0x000fc60000000000 */
[----:B------:R-:W-:Y:S02]  /*0c90*/  ISETP.NE.U32.AND P2, PT, R0, RZ, PT ;  /* 0x000000ff0000720c */ /* 0x000fe40003f45070 */
[----:B------:R-:W-:Y:S01]  /*0ca0*/  ISETP.GT.AND P0, PT, R53, 0x1f, PT ;  /* 0x0000001f3500780c */ /* 0x000fe20003f04270 */
[----:B----4-:R-:W-:-:S12]  /*0cb0*/  @P1 BRA `(.L_x_5) ;  /* 0x0000000000181947 */ /* 0x010fd80003800000 */
[----:B------:R-:W-:Y:S01]  /*0cc0*/  ELECT P3, URZ, PT ;  /* 0x0000000000ff782f */ /* 0x000fe20003860000 */
[----:B------:R-:W-:Y:S01]  /*0cd0*/  IMAD.MOV.U32 R3, RZ, RZ, 0x1 ;  /* 0x00000001ff037424 */ /* 0x000fe200078e00ff */
[----:B------:R-:W-:Y:S01]  /*0ce0*/  UMOV UR4, 0x40 ;  /* 0x0000004000047882 */ /* 0x000fe20000000000 */
[----:B------:R-:W-:Y:S01]  /*0cf0*/  UVIRTCOUNT.DEALLOC.SMPOOL 0x80 ;  /* 0x000000800000784c */ /* 0x000fe20000000000 */
[----:B------:R-:W-:-:S09]  /*0d00*/  ULEA UR4, UR6, UR4, 0x18 ;  /* 0x0000000406047291 */ /* 0x000fd2000f8ec0ff */
[----:B------:R1:W-:Y:S03]  /*0d10*/  @P3 STS.U8 [UR4], R3 ;  /* 0x00000003ff003988 */ /* 0x0003e60008000004 */
.L_x_5:
[----:B------:R-:W-:Y:S01]  /*0d20*/  STTM.x32 tmem[UR12], RZ ;  /* 0x000000ff000079ed */ /* 0x000fe200082c000c */
[----:B------:R-:W2:Y:S02]  /*0d30*/  FENCE.VIEW.ASYNC.T ;  /* 0x00000000000073c6 */ /* 0x000ea40000000200 */
[----:B--2---:R-:W-:Y:S01]  /*0d40*/  VOTEU.ALL UP0, P2 ;  /* 0x0000000000ff7886 */ /* 0x004fe20001000000 */
[----:B------:R-:W-:Y:S01]  /*0d50*/  VOTEU.ALL UP1, P2 ;  /* 0x0000000000ff7886 */ /* 0x000fe20001020000 */
[----:B------:R-:W-:Y:S01]  /*0d60*/  IMAD R15, R50, 0x2, R17 ;  /* 0x00000002320f7824 */ /* 0x000fe200078e0211 */
[----:B------:R-:W-:Y:S01]  /*0d70*/  ISETP.LT.AND P3, PT, R59, R52, P0 ;  /* 0x000000343b00720c */ /* 0x000fe20000761270 */
[----:B------:R-:W-:Y:S01]  /*0d80*/  IMAD.SHL.U32 R18, R2, 0x2, RZ ;  /* 0x0000000202127824 */ /* 0x000fe200078e00ff */
[----:B------:R-:W-:-:S04]  /*0d90*/  @!UP0 UIADD3 UR4, UPT, UPT, -UR7, 0x100000, URZ ;  /* 0x0010000007048890 */ /* 0x000fc8000fffe1ff */
[----:B------:R-:W-:Y:S02]  /*0da0*/  @!UP0 USHF.L.U32 UR5, UR4, 0xb, URZ ;  /* 0x0000000b04058899 */ /* 0x000fe400080006ff */
[----:B------:R-:W-:Y:S01]  /*0db0*/  @!UP0 USHF.L.U32 UR4, UR4, 0x1, URZ ;  /* 0x0000000104048899 */ /* 0x000fe200080006ff */
[----:B------:R-:W-:Y:S01]  /*0dc0*/  BAR.SYNC.DEFER_BLOCKING 0x0 ;  /* 0x0000000000007b1d */ /* 0x000fe20000010000 */
[----:B------:R-:W-:Y:S01]  /*0dd0*/  IMAD R13, R50, 0x2, R15 ;  /* 0x00000002320d7824 */ /* 0x000fe200078e020f */
[----:B------:R-:W-:Y:S02]  /*0de0*/  ISETP.LT.AND P4, PT, R61, R52, P0 ;  /* 0x000000343d00720c */ /* 0x000fe40000781270 */
[----:B------:R-:W-:Y:S01]  /*0df0*/  IADD3 R24, P5, PT, R18, UR16, RZ ;  /* 0x0000001012187c10 */ /* 0x000fe2000ffbe0ff */
[----:B------:R-:W-:-:S03]  /*0e00*/  IMAD R11, R50, 0x2, R13 ;  /* 0x00000002320b7824 */ /* 0x000fc600078e020d */
[----:B------:R-:W-:Y:S01]  /*0e10*/  LEA.HI.X.SX32 R4, R2, UR17, 0x1, P5 ;  /* 0x0000001102047c11 */ /* 0x000fe2000a8f0eff */
[----:B------:R-:W-:Y:S01]  /*0e20*/  IMAD R9, R50, 0x2, R11 ;  /* 0x0000000232097824 */ /* 0x000fe200078e020b */
[----:B------:R-:W-:-:S03]  /*0e30*/  LEA R26, P5, R17, R24, 0x1 ;  /* 0x00000018111a7211 */ /* 0x000fc600078a08ff */
[C---:B------:R-:W-:Y:S01]  /*0e40*/  IMAD R7, R50.reuse, 0x2, R9 ;  /* 0x0000000232077824 */ /* 0x040fe200078e0209 */
[----:B------:R-:W-:Y:S02]  /*0e50*/  LEA.HI.X.SX32 R27, R17, R4, 0x1, P5 ;  /* 0x00000004111b7211 */ /* 0x000fe400028f0eff */
[----:B------:R-:W-:Y:S01]  /*0e60*/  LEA R28, P5, R15, R24, 0x1 ;  /* 0x000000180f1c7211 */ /* 0x000fe200078a08ff */
[----:B------:R-:W2:Y:S02]  /*0e70*/  FENCE.VIEW.ASYNC.S ;  /* 0x00000000000073c6 */ /* 0x000ea40000000000 */
[----:B--2---:R2:W3:Y:S02]  /*0e80*/  @!UP1 SYNCS.EXCH.64 URZ, [UR13], UR4 ;  /* 0x000000040dff95b2 */ /* 0x0044e40008000100 */
[----:B---3--:R-:W-:Y:S01]  /*0e90*/  BAR.SYNC.DEFER_BLOCKING 0x0 ;  /* 0x0000000000007b1d */ /* 0x008fe20000010000 */
[----:B------:R-:W-:Y:S01]  /*0ea0*/  LOP3.LUT R63, R55, 0x10, RZ, 0xfc, !PT ;  /* 0x00000010373f7812 */ /* 0x000fe200078efcff */
[----:B------:R-:W-:Y:S01]  /*0eb0*/  IMAD R5, R50, 0x2, R7 ;  /* 0x0000000232057824 */ /* 0x000fe200078e0207 */
[----:B------:R-:W-:-:S02]  /*0ec0*/  PRMT R80, RZ, 0x7610, R80 ;  /* 0x00007610ff507816 */ /* 0x000fc40000000050 */
[----:B------:R-:W-:Y:S01]  /*0ed0*/  LEA.HI.X.SX32 R29, R15, R4, 0x1, P5 ;  /* 0x000000040f1d7211 */ /* 0x000fe200028f0eff */
[----:B-1----:R-:W-:Y:S01]  /*0ee0*/  IMAD R3, R50, 0x2, R5 ;  /* 0x0000000232037824 */ /* 0x002fe200078e0205 */
[----:B------:R-:W-:-:S03]  /*0ef0*/  LOP3.LUT R65, R55, 0x18, RZ, 0xfc, !PT ;  /* 0x0000001837417812 */ /* 0x000fc600078efcff */
[C---:B------:R-:W-:Y:S01]  /*0f00*/  IMAD R31, R50.reuse, 0x2, R3 ;  /* 0x00000002321f7824 */ /* 0x040fe200078e0203 */
[----:B------:R-:W-:Y:S01]  /*0f10*/  PRMT R84, RZ, 0x7610, R84 ;  /* 0x00007610ff547816 */ /* 0x000fe20000000054 */
[----:B--2---:R-:W1:Y:S01]  /*0f20*/  LDCU UR4, c[0x0][0x3b0] ;  /* 0x00007600ff0477ac */ /* 0x004e620008000800 */
[-C--:B------:R-:W-:Y:S01]  /*0f30*/  ISETP.LT.AND P5, PT, R65, R52.reuse, P0 ;  /* 0x000000344100720c */ /* 0x080fe200007a1270 */
[----:B------:R-:W-:Y:S01]  /*0f40*/  IMAD R47, R50, 0x2, R31 ;  /* 0x00000002322f7824 */ /* 0x000fe200078e021f */
[----:B------:R2:W3:Y:S01]  /*0f50*/  @P3 LDG.E.U16 R78, desc[UR24][R26.64] ;  /* 0x000000181a4e3981 */ /* 0x0004e2000c1e1500 */
[----:B------:R-:W-:-:S03]  /*0f60*/  ISETP.LT.AND P3, PT, R63, R52, P0 ;  /* 0x000000343f00720c */ /* 0x000fc60000761270 */
[----:B------:R4:W5:Y:S01]  /*0f70*/  @P4 LDG.E.U16 R80, desc[UR24][R28.64] ;  /* 0x000000181c504981 */ /* 0x000962000c1e1500 */
[-C--:B------:R-:W-:Y:S02]  /*0f80*/  LEA R30, P6, R31, R24.reuse, 0x1 ;  /* 0x000000181f1e7211 */ /* 0x080fe400078c08ff */
[C---:B------:R-:W-:Y:S02]  /*0f90*/  LOP3.LUT R67, R55.reuse, 0x1a, RZ, 0xfc, !PT ;  /* 0x0000001a37437812 */ /* 0x040fe400078efcff */
[----:B------:R-:W-:Y:S02]  /*0fa0*/  LOP3.LUT R69, R55, 0x12, RZ, 0xfc, !PT ;  /* 0x0000001237457812 */ /* 0x000fe400078efcff */
[C---:B--2---:R-:W-:Y:S02]  /*0fb0*/  LEA R26, P4, R9.reuse, R24, 0x1 ;  /* 0x00000018091a7211 */ /* 0x044fe400078808ff */
[----:B------:R-:W-:Y:S02]  /*0fc0*/  PRMT R82, RZ, 0x7610, R82 ;  /* 0x00007610ff527816 */ /* 0x000fe40000000052 */
[----:B------:R-:W-:-:S02]  /*0fd0*/  LEA.HI.X.SX32 R27, R9, R4, 0x1, P4 ;  /* 0x00000004091b7211 */ /* 0x000fc400020f0eff */
[----:B------:R-:W-:Y:S02]  /*0fe0*/  LEA.HI.X.SX32 R31, R31, R4, 0x1, P6 ;  /* 0x000000041f1f7211 */ /* 0x000fe400030f0eff */
[----:B------:R-:W-:Y:S01]  /*0ff0*/  ISETP.LT.AND P4, PT, R67, R52, P0 ;  /* 0x000000344300720c */ /* 0x000fe20000781270 */
[----:B------:R-:W2:Y:S01]  /*1000*/  @P3 LDG.E.U16 R84, desc[UR24][R26.64] ;  /* 0x000000181a543981 */ /* 0x000ea2000c1e1500 */
[----:B------:R-:W-:-:S03]  /*1010*/  LEA R32, P3, R47, R24, 0x1 ;  /* 0x000000182f207211 */ /* 0x000fc600078608ff */
[----:B------:R0:W2:Y:S01]  /*1020*/  @P5 LDG.E.U16 R82, desc[UR24][R30.64] ;  /* 0x000000181e525981 */ /* 0x0000a2000c1e1500 */
[----:B------:R-:W-:Y:S02]  /*1030*/  LEA.HI.X.SX32 R33, R47, R4, 0x1, P3 ;  /* 0x000000042f217211 */ /* 0x000fe400018f0eff */
[----:B------:R-:W-:Y:S02]  /*1040*/  ISETP.LT.AND P3, PT, R69, R52, P0 ;  /* 0x000000344500720c */ /* 0x000fe40000761270 */
[----:B----4-:R-:W-:Y:S02]  /*1050*/  LEA R28, P5, R7, R24, 0x1 ;  /* 0x00000018071c7211 */ /* 0x010fe400078a08ff */
[----:B------:R-:W-:Y:S02]  /*1060*/  LOP3.LUT R20, R8, 0x8, RZ, 0xfc, !PT ;  /* 0x0000000808147812 */ /* 0x000fe400078efcff */
[----:B------:R-:W-:Y:S02]  /*1070*/  PRMT R62, RZ, 0x7610, R62 ;  /* 0x00007610ff3e7816 */ /* 0x000fe4000000003e */
[----:B------:R-:W-:-:S02]  /*1080*/  PRMT R76, RZ, 0x7610, R76 ;  /* 0x00007610ff4c7816 */ /* 0x000fc4000000004c */
[----:B------:R-:W-:Y:S02]  /*1090*/  LEA.HI.X.SX32 R29, R7, R4, 0x1, P5 ;  /* 0x00000004071d7211 */ /* 0x000fe400028f0eff */
[----:B0-----:R-:W-:Y:S01]  /*10a0*/  IABS R31, R20 ;  /* 0x00000014001f7213 */ /* 0x001fe20000000000 */
[----:B------:R-:W4:Y:S01]  /*10b0*/  @P4 LDG.E.U16 R62, desc[UR24][R32.64] ;  /* 0x00000018203e4981 */ /* 0x000f22000c1e1500 */
[----:B------:R-:W-:Y:S02]  /*10c0*/  LOP3.LUT R71, R55, 0xc, RZ, 0xfc, !PT ;  /* 0x0000000c37477812 */ /* 0x000fe400078efcff */
[----:B------:R-:W-:Y:S01]  /*10d0*/  ISETP.GT.U32.AND P4, PT, R6, R37, PT ;  /* 0x000000250600720c */ /* 0x000fe20003f84070 */
[----:B------:R0:W2:Y:S01]  /*10e0*/  @P3 LDG.E.U16 R76, desc[UR24][R28.64] ;  /* 0x000000181c4c3981 */ /* 0x0000a2000c1e1500 */
[----:B------:R-:W-:Y:S01]  /*10f0*/  ISETP.LT.AND P3, PT, R71, R52, P0 ;  /* 0x000000344700720c */ /* 0x000fe20000761270 */
[----:B------:R-:W-:Y:S01]  /*1100*/  IMAD.HI.U32 R14, R12, R31, RZ ;  /* 0x0000001f0c0e7227 */ /* 0x000fe200078e00ff */
[----:B------:R-:W-:-:S02]  /*1110*/  LEA R26, P5, R13, R24, 0x1 ;  /* 0x000000180d1a7211 */ /* 0x000fc400078a08ff */
[----:B------:R-:W-:Y:S01]  /*1120*/  LOP3.LUT R22, R8, 0x10, RZ, 0xfc, !PT ;  /* 0x0000001008167812 */ /* 0x000fe200078efcff */
[----:B------:R-:W-:Y:S01]  /*1130*/  IMAD.MOV R14, RZ, RZ, -R14 ;  /* 0x000000ffff0e7224 */ /* 0x000fe200078e0a0e */
[----:B------:R-:W-:Y:S02]  /*1140*/  PRMT R64, RZ, 0x7610, R64 ;  /* 0x00007610ff407816 */ /* 0x000fe40000000040 */
[----:B------:R-:W-:Y:S01]  /*1150*/  LEA.HI.X.SX32 R27, R13, R4, 0x1, P5 ;  /* 0x000000040d1b7211 */ /* 0x000fe200028f0eff */
[C---:B0-----:R-:W-:Y:S01]  /*1160*/  IMAD R29, R6.reuse, R14, R31 ;  /* 0x0000000e061d7224 */ /* 0x041fe200078e021f */
[----:B------:R-:W-:Y:S02]  /*1170*/  IABS R41, R22 ;  /* 0x0000001600297213 */ /* 0x000fe40000000000 */
[C---:B------:R-:W-:Y:S01]  /*1180*/  ISETP.GT.U32.AND P5, PT, R6.reuse, R39, PT ;  /* 0x000000270600720c */ /* 0x040fe20003fa4070 */
[----:B------:R0:W2:Y:S01]  /*1190*/  @P3 LDG.E.U16 R64, desc[UR24][R26.64] ;  /* 0x000000181a403981 */ /* 0x0000a2000c1e1500 */
[----:B------:R-:W-:Y:S01]  /*11a0*/  @!P4 IMAD.IADD R37, R37, 0x1, -R6 ;  /* 0x000000012525c824 */ /* 0x000fe200078e0a06 */
[----:B------:R-:W-:Y:S01]  /*11b0*/  ISETP.GT.U32.AND P3, PT, R6, R29, PT ;  /* 0x0000001d0600720c */ /* 0x000fe20003f64070 */
[----:B------:R-:W-:-:S03]  /*11c0*/  IMAD.HI.U32 R16, R12, R41, RZ ;  /* 0x000000290c107227 */ /* 0x000fc600078e00ff */
[----:B------:R-:W-:Y:S01]  /*11d0*/  ISETP.GT.U32.AND P4, PT, R6, R37, PT ;  /* 0x000000250600720c */ /* 0x000fe20003f84070 */
[----:B------:R-:W-:Y:S01]  /*11e0*/  IMAD.MOV R16, RZ, RZ, -R16 ;  /* 0x000000ffff107224 */ /* 0x000fe200078e0a10 */
[C---:B------:R-:W-:Y:S02]  /*11f0*/  LOP3.LUT R30, R8.reuse, 0x20, RZ, 0xfc, !PT ;  /* 0x00000020081e7812 */ /* 0x040fe400078efcff */
[----:B------:R-:W-:Y:S01]  /*1200*/  ISETP.GE.AND P6, PT, R8, RZ, PT ;  /* 0x000000ff0800720c */ /* 0x000fe20003fc6270 */
[----:B------:R-:W-:Y:S01]  /*1210*/  IMAD R31, R6, R16, R41 ;  /* 0x00000010061f7224 */ /* 0x000fe200078e0229 */
[----:B------:R-:W-:Y:S01]  /*1220*/  LOP3.LUT R16, R8, 0x28, RZ, 0xfc, !PT ;  /* 0x0000002808107812 */ /* 0x000fe200078efcff */
[--C-:B------:R-:W-:Y:S01]  /*1230*/  @!P5 IMAD.IADD R39, R39, 0x1, -R6.reuse ;  /* 0x000000012727d824 */ /* 0x100fe200078e0a06 */
[----:B------:R-:W-:Y:S01]  /*1240*/  IABS R33, R30 ;  /* 0x0000001e00217213 */ /* 0x000fe20000000000 */
[----:B------:R-:W-:Y:S01]  /*1250*/  @!P3 IMAD.IADD R29, R29, 0x1, -R6 ;  /* 0x000000011d1db824 */ /* 0x000fe200078e0a06 */
[----:B------:R-:W-:-:S02]  /*1260*/  IABS R41, R16 ;  /* 0x0000001000297213 */ /* 0x000fc40000000000 */
[----:B------:R-:W-:Y:S01]  /*1270*/  ISETP.GT.U32.AND P5, PT, R6, R39, PT ;  /* 0x000000270600720c */ /* 0x000fe20003fa4070 */
[----:B------:R-:W-:Y:S01]  /*1280*/  IMAD.HI.U32 R14, R12, R33, RZ ;  /* 0x000000210c0e7227 */ /* 0x000fe200078e00ff */
[----:B------:R-:W-:-:S03]  /*1290*/  ISETP.GT.U32.AND P3, PT, R6, R31, PT ;  /* 0x0000001f0600720c */ /* 0x000fc60003f64070 */
[----:B------:R-:W-:Y:S01]  /*12a0*/  VIADD R28, R10, 0x38 ;  /* 0x000000380a1c7836 */ /* 0x000fe20000000000 */
[----:B------:R-:W-:Y:S01]  /*12b0*/  LOP3.LUT R10, R8, 0x30, RZ, 0xfc, !PT ;  /* 0x00000030080a7812 */ /* 0x000fe200078efcff */
[----:B------:R-:W-:Y:S01]  /*12c0*/  @!P4 IMAD.IADD R37, R37, 0x1, -R6 ;  /* 0x000000012525c824 */ /* 0x000fe200078e0a06 */
[----:B------:R-:W-:Y:S01]  /*12d0*/  ISETP.GT.U32.AND P4, PT, R6, R29, PT ;  /* 0x0000001d0600720c */ /* 0x000fe20003f84070 */
[----:B------:R-:W-:-:S04]  /*12e0*/  IMAD.HI.U32 R8, R12, R41, RZ ;  /* 0x000000290c087227 */ /* 0x000fc800078e00ff */
[----:B------:R-:W-:Y:S02]  /*12f0*/  IMAD.MOV R14, RZ, RZ, -R14 ;  /* 0x000000ffff0e7224 */ /* 0x000fe400078e0a0e */
[----:B------:R-:W-:Y:S01]  /*1300*/  @!P6 IMAD.MOV R37, RZ, RZ, -R37 ;  /* 0x000000ffff25e224 */ /* 0x000fe200078e0a25 */
[----:B------:R-:W-:Y:S01]  /*1310*/  ISETP.GE.AND P6, PT, R36, RZ, PT ;  /* 0x000000ff2400720c */ /* 0x000fe20003fc6270 */
[----:B------:R-:W-:Y:S02]  /*1320*/  IMAD.MOV R8, RZ, RZ, -R8 ;  /* 0x000000ffff087224 */ /* 0x000fe400078e0a08 */
[C---:B0-----:R-:W-:Y:S02]  /*1330*/  IMAD R27, R6.reuse, R14, R33 ;  /* 0x0000000e061b7224 */ /* 0x041fe400078e0221 */
[C---:B------:R-:W-:Y:S01]  /*1340*/  IMAD R41, R6.reuse, R8, R41 ;  /* 0x0000000806297224 */ /* 0x040fe200078e0229 */
[----:B------:R-:W-:Y:S01]  /*1350*/  IABS R43, R10 ;  /* 0x0000000a002b7213 */ /* 0x000fe20000000000 */
[--C-:B------:R-:W-:Y:S01]  /*1360*/  @!P5 IMAD.IADD R39, R39, 0x1, -R6.reuse ;  /* 0x000000012727d824 */ /* 0x100fe200078e0a06 */
[C---:B------:R-:W-:Y:S01]  /*1370*/  ISETP.GT.U32.AND P5, PT, R6.reuse, R27, PT ;  /* 0x0000001b0600720c */ /* 0x040fe20003fa4070 */
[--C-:B------:R-:W-:Y:S01]  /*1380*/  @!P4 IMAD.IADD R29, R29, 0x1, -R6.reuse ;  /* 0x000000011d1dc824 */ /* 0x100fe200078e0a06 */
[----:B------:R-:W-:Y:S01]  /*1390*/  ISETP.GT.U32.AND P4, PT, R6, R41, PT ;  /* 0x000000290600720c */ /* 0x000fe20003f84070 */
[----:B------:R-:W-:Y:S01]  /*13a0*/  @!P3 IMAD.IADD R31, R31, 0x1, -R6 ;  /* 0x000000011f1fb824 */ /* 0x000fe200078e0a06 */
[----:B------:R-:W-:Y:S01]  /*13b0*/  IABS R45, R28 ;  /* 0x0000001c002d7213 */ /* 0x000fe20000000000 */
[----:B------:R-:W-:Y:S01]  /*13c0*/  IMAD.HI.U32 R8, R12, R43, RZ ;  /* 0x0000002b0c087227 */ /* 0x000fe200078e00ff */
[----:B------:R-:W-:-:S03]  /*13d0*/  ISETP.GE.AND P3, PT, R20, RZ, PT ;  /* 0x000000ff1400720c */ /* 0x000fc60003f66270 */
[----:B------:R-:W-:Y:S01]  /*13e0*/  @!P6 IMAD.MOV R39, RZ, RZ, -R39 ;  /* 0x000000ffff27e224 */ /* 0x000fe200078e0a27 */
[----:B------:R-:W-:Y:S01]  /*13f0*/  ISETP.GT.U32.AND P6, PT, R6, R31, PT ;  /* 0x0000001f0600720c */ /* 0x000fe20003fc4070 */
[----:B------:R-:W-:-:S04]  /*1400*/  IMAD.HI.U32 R12, R12, R45, RZ ;  /* 0x0000002d0c0c7227 */ /* 0x000fc800078e00ff */
[----:B------:R-:W-:Y:S02]  /*1410*/  IMAD.MOV R8, RZ, RZ, -R8 ;  /* 0x000000ffff087224 */ /* 0x000fe400078e0a08 */
[----:B------:R-:W-:Y:S02]  /*1420*/  @!P5 IMAD.IADD R27, R27, 0x1, -R6 ;  /* 0x000000011b1bd824 */ /* 0x000fe400078e0a06 */
[----:B------:R-:W-:Y:S02]  /*1430*/  IMAD.MOV R12, RZ, RZ, -R12 ;  /* 0x000000ffff0c7224 */ /* 0x000fe400078e0a0c */
[C---:B------:R-:W-:Y:S02]  /*1440*/  IMAD R43, R6.reuse, R8, R43 ;  /* 0x00000008062b7224 */ /* 0x040fe400078e022b */
[----:B------:R-:W-:Y:S01]  /*1450*/  @!P4 IMAD.IADD R41, R41, 0x1, -R6 ;  /* 0x000000012929c824 */ /* 0x000fe200078e0a06 */
[C---:B------:R-:W-:Y:S01]  /*1460*/  ISETP.GT.U32.AND P5, PT, R6.reuse, R27, PT ;  /* 0x0000001b0600720c */ /* 0x040fe20003fa4070 */
[----:B------:R-:W-:-:S02]  /*1470*/  IMAD R45, R6, R12, R45 ;  /* 0x0000000c062d7224 */ /* 0x000fc400078e022d */
[----:B------:R-:W-:Y:S01]  /*1480*/  @!P3 IMAD.MOV R29, RZ, RZ, -R29 ;  /* 0x000000ffff1db224 */ /* 0x000fe200078e0a1d */
[C---:B------:R-:W-:Y:S01]  /*1490*/  ISETP.GT.U32.AND P3, PT, R6.reuse, R43, PT ;  /* 0x0000002b0600720c */ /* 0x040fe20003f64070 */
[----:B------:R-:W-:Y:S01]  /*14a0*/  @!P6 IMAD.IADD R31, R31, 0x1, -R6 ;  /* 0x000000011f1fe824 */ /* 0x000fe200078e0a06 */
[C---:B------:R-:W-:Y:S02]  /*14b0*/  ISETP.GT.U32.AND P4, PT, R6.reuse, R41, PT ;  /* 0x000000290600720c */ /* 0x040fe40003f84070 */
[----:B------:R-:W-:-:S05]  /*14c0*/  ISETP.GT.U32.AND P6, PT, R6, R45, PT ;  /* 0x0000002d0600720c */ /* 0x000fca0003fc4070 */
[----:B------:R-:W-:Y:S01]  /*14d0*/  @!P5 IMAD.IADD R27, R27, 0x1, -R6 ;  /* 0x000000011b1bd824 */ /* 0x000fe200078e0a06 */
[----:B------:R-:W-:-:S03]  /*14e0*/  ISETP.GE.AND P5, PT, R22, RZ, PT ;  /* 0x000000ff1600720c */ /* 0x000fc60003fa6270 */
[--C-:B------:R-:W-:Y:S02]  /*14f0*/  @!P3 IMAD.IADD R43, R43, 0x1, -R6.reuse ;  /* 0x000000012b2bb824 */ /* 0x100fe400078e0a06 */
[--C-:B------:R-:W-:Y:S01]  /*1500*/  @!P4 IMAD.IADD R41, R41, 0x1, -R6.reuse ;  /* 0x000000012929c824 */ /* 0x100fe200078e0a06 */
[----:B------:R-:W-:Y:S01]  /*1510*/  ISETP.GE.AND P4, PT, R30, RZ, PT ;  /* 0x000000ff1e00720c */ /* 0x000fe20003f86270 */
[----:B------:R-:W-:Y:S01]  /*1520*/  @!P6 IMAD.IADD R45, R45, 0x1, -R6 ;  /* 0x000000012d2de824 */ /* 0x000fe200078e0a06 */
[----:B------:R-:W-:Y:S02]  /*1530*/  ISETP.GE.AND P3, PT, R16, RZ, PT ;  /* 0x000000ff1000720c */ /* 0x000fe40003f66270 */
[C---:B------:R-:W-:Y:S01]  /*1540*/  ISETP.GT.U32.AND P6, PT, R6.reuse, R43, PT ;  /* 0x0000002b0600720c */ /* 0x040fe20003fc4070 */
[----:B------:R-:W-:Y:S02]  /*1550*/  IMAD.MOV.U32 R33, RZ, RZ, R27 ;  /* 0x000000ffff217224 */ /* 0x000fe400078e001b */
[----:B------:R-:W-:Y:S01]  /*1560*/  @!P5 IMAD.MOV R31, RZ, RZ, -R31 ;  /* 0x000000ffff1fd224 */ /* 0x000fe200078e0a1f */
[----:B------:R-:W-:-:S02]  /*1570*/  ISETP.GT.U32.AND P5, PT, R6, R45, PT ;  /* 0x0000002d0600720c */ /* 0x000fc40003fa4070 */
[----:B------:R-:W-:-:S03]  /*1580*/  LOP3.LUT R73, R55, 0x14, RZ, 0xfc, !PT ;  /* 0x0000001437497812 */ /* 0x000fc600078efcff */
[----:B------:R-:W-:Y:S01]  /*1590*/  @!P4 IMAD.MOV R33, RZ, RZ, -R33 ;  /* 0x000000ffff21c224 */ /* 0x000fe200078e0a21 */
[----:B------:R-:W-:Y:S01]  /*15a0*/  ISETP.GE.AND P4, PT, R10, RZ, PT ;  /* 0x000000ff0a00720c */ /* 0x000fe20003f86270 */
[----:B------:R-:W-:Y:S01]  /*15b0*/  @!P3 IMAD.MOV R41, RZ, RZ, -R41 ;  /* 0x000000ffff29b224 */ /* 0x000fe200078e0a29 */
[----:B------:R-:W-:Y:S01]  /*15c0*/  LEA R26, P3, R5, R24, 0x1 ;  /* 0x00000018051a7211 */ /* 0x000fe200078608ff */
[--C-:B------:R-:W-:Y:S01]  /*15d0*/  @!P6 IMAD.IADD R43, R43, 0x1, -R6.reuse ;  /* 0x000000012b2be824 */ /* 0x100fe200078e0a06 */
[----:B------:R-:W-:Y:S02]  /*15e0*/  ISETP.GE.AND P6, PT, R28, RZ, PT ;  /* 0x000000ff1c00720c */ /* 0x000fe40003fc6270 */
[----:B------:R-:W-:Y:S02]  /*15f0*/  LEA.HI.X.SX32 R27, R5, R4, 0x1, P3 ;  /* 0x00000004051b7211 */ /* 0x000fe400018f0eff */
[----:B------:R-:W-:Y:S01]  /*1600*/  ISETP.LT.AND P3, PT, R73, R52, P0 ;  /* 0x000000344900720c */ /* 0x000fe20000761270 */
[----:B------:R-:W-:Y:S01]  /*1610*/  @!P5 IMAD.IADD R45, R45, 0x1, -R6 ;  /* 0x000000012d2dd824 */ /* 0x000fe200078e0a06 */
[----:B------:R-:W-:Y:S01]  /*1620*/  LOP3.LUT R58, R57, 0x1f, RZ, 0xc0, !PT ;  /* 0x0000001f393a7812 */ /* 0x000fe200078ec0ff */
[----:B------:R-:W-:Y:S01]  /*1630*/  IMAD R47, R50, 0x2, R47 ;  /* 0x00000002322f7824 */ /* 0x000fe200078e022f */
[----:B------:R-:W-:Y:S01]  /*1640*/  PRMT R74, RZ, 0x7610, R74 ;  /* 0x00007610ff4a7816 */ /* 0x000fe2000000004a */
[----:B------:R-:W-:Y:S01]  /*1650*/  @!P4 IMAD.MOV R43, RZ, RZ, -R43 ;  /* 0x000000ffff2bc224 */ /* 0x000fe200078e0a2b */
[----:B------:R-:W-:Y:S01]  /*1660*/  ISETP.NE.AND P5, PT, R35, RZ, PT ;  /* 0x000000ff2300720c */ /* 0x000fe20003fa5270 */
[----:B------:R-:W-:Y:S01]  /*1670*/  IMAD R8, R58, R51, RZ ;  /* 0x000000333a087224 */ /* 0x000fe200078e02ff */
[----:B------:R-:W-:Y:S01]  /*1680*/  LOP3.LUT R6, RZ, R35, RZ, 0x33, !PT ;  /* 0x00000023ff067212 */ /* 0x000fe200078e33ff */
[----:B------:R-:W-:Y:S01]  /*1690*/  @!P6 IMAD.MOV R45, RZ, RZ, -R45 ;  /* 0x000000ffff2de224 */ /* 0x000fe200078e0a2d */
[----:B------:R-:W-:-:S02]  /*16a0*/  LOP3.LUT R75, R55, 0x1c, RZ, 0xfc, !PT ;  /* 0x0000001c374b7812 */ /* 0x000fc400078efcff */
[C---:B------:R-:W-:Y:S01]  /*16b0*/  SEL R37, R6.reuse, R37, !P5 ;  /* 0x0000002506257207 */ /* 0x040fe20006800000 */
[----:B------:R0:W4:Y:S01]  /*16c0*/  @P3 LDG.E.U16 R74, desc[UR24][R26.64] ;  /* 0x000000181a4a3981 */ /* 0x000122000c1e1500 */
[C---:B------:R-:W-:Y:S02]  /*16d0*/  SEL R14, R6.reuse, R39, !P5 ;  /* 0x00000027060e7207 */ /* 0x040fe40006800000 */
[C---:B------:R-:W-:Y:S02]  /*16e0*/  SEL R10, R6.reuse, R29, !P5 ;  /* 0x0000001d060a7207 */ /* 0x040fe40006800000 */
[C---:B------:R-:W-:Y:S02]  /*16f0*/  SEL R12, R6.reuse, R31, !P5 ;  /* 0x0000001f060c7207 */ /* 0x040fe40006800000 */
[C---:B------:R-:W-:Y:S02]  /*1700*/  SEL R16, R6.reuse, R33, !P5 ;  /* 0x0000002106107207 */ /* 0x040fe40006800000 */
[----:B------:R-:W-:-:S02]  /*1710*/  SEL R41, R6, R41, !P5 ;  /* 0x0000002906297207 */ /* 0x000fc40006800000 */
[C---:B------:R-:W-:Y:S02]  /*1720*/  SEL R43, R6.reuse, R43, !P5 ;  /* 0x0000002b062b7207 */ /* 0x040fe40006800000 */
[----:B------:R-:W-:Y:S02]  /*1730*/  ISETP.LT.AND P4, PT, R75, R52, P0 ;  /* 0x000000344b00720c */ /* 0x000fe40000781270 */
[-C--:B------:R-:W-:Y:S02]  /*1740*/  LEA R28, P6, R47, R24.reuse, 0x1 ;  /* 0x000000182f1c7211 */ /* 0x080fe400078c08ff */
[----:B------:R-:W-:Y:S02]  /*1750*/  SEL R6, R6, R45, !P5 ;  /* 0x0000002d06067207 */ /* 0x000fe40006800000 */
[----:B------:R-:W-:Y:S02]  /*1760*/  LEA R83, P3, R8, UR18, 0x1 ;  /* 0x0000001208537c11 */ /* 0x000fe4000f8608ff */
[----:B------:R-:W-:Y:S01]  /*1770*/  LEA R46, P5, R23, R24, 0x1 ;  /* 0x00000018172e7211 */ /* 0x000fe200078a08ff */
[----:B------:R-:W-:Y:S01]  /*1780*/  IMAD R31, R50, 0x2, R47 ;  /* 0x00000002321f7824 */ /* 0x000fe200078e022f */
[----:B------:R-:W-:-:S02]  /*1790*/  LEA.HI.X.SX32 R29, R47, R4, 0x1, P6 ;  /* 0x000000042f1d7211 */ /* 0x000fc400030f0eff */
[----:B------:R-:W-:Y:S01]  /*17a0*/  LEA.HI.X.SX32 R85, R8, UR19, 0x1, P3 ;  /* 0x0000001308557c11 */ /* 0x000fe200098f0eff */
[----:B-1----:R-:W-:Y:S01]  /*17b0*/  IMAD R8, R37, UR4, RZ ;  /* 0x0000000425087c24 */ /* 0x002fe2000f8e02ff */
[----:B------:R-:W-:Y:S02]  /*17c0*/  LEA.HI.X.SX32 R47, R23, R4, 0x1, P5 ;  /* 0x00000004172f7211 */ /* 0x000fe400028f0eff */
[----:B------:R-:W-:Y:S02]  /*17d0*/  LEA R42, P5, R19, R24, 0x1 ;  /* 0x00000018132a7211 */ /* 0x000fe400078a08ff */
[----:B------:R-:W-:Y:S01]  /*17e0*/  PRMT R72, RZ, 0x7610, R72 ;  /* 0x00007610ff487816 */ /* 0x000fe20000000048 */
[----:B0-----:R-:W-:Y:S01]  /*17f0*/  IMAD R27, R43, UR4, RZ ;  /* 0x000000042b1b7c24 */ /* 0x001fe2000f8e02ff */
[----:B------:R-:W-:Y:S01]  /*1800*/  LEA.HI.X.SX32 R43, R19, R4, 0x1, P5 ;  /* 0x00000004132b7211 */ /* 0x000fe200028f0eff */
[----:B------:R-:W-:Y:S01]  /*1810*/  IMAD R10, R10, UR4, RZ ;  /* 0x000000040a0a7c24 */ /* 0x000fe2000f8e02ff */
[----:B------:R-:W-:Y:S01]  /*1820*/  LEA R40, P5, R8, R83, 0x1 ;  /* 0x0000005308287211 */ /* 0x000fe200078a08ff */
[----:B------:R-:W-:Y:S01]  /*1830*/  IMAD R26, R41, UR4, RZ ;  /* 0x00000004291a7c24 */ /* 0x000fe2000f8e02ff */
[----:B------:R0:W4:Y:S01]  /*1840*/  @P4 LDG.E.U16 R72, desc[UR24][R28.64] ;  /* 0x000000181c484981 */ /* 0x000122000c1e1500 */
[----:B------:R-:W-:Y:S01]  /*1850*/  LEA R48, P4, R25, R24, 0x1 ;  /* 0x0000001819307211 */ /* 0x000fe200078808ff */
[----:B------:R-:W-:Y:S01]  /*1860*/  IMAD R16, R16, UR4, RZ ;  /* 0x0000000410107c24 */ /* 0x000fe2000f8e02ff */
[----:B------:R-:W-:-:S02]  /*1870*/  LEA.HI.X.SX32 R41, R8, R85, 0x1, P5 ;  /* 0x0000005508297211 */ /* 0x000fc400028f0eff */
[C---:B------:R-:W-:Y:S02]  /*1880*/  LEA R38, P5, R10.reuse, R83, 0x1 ;  /* 0x000000530a267211 */ /* 0x040fe400078a08ff */
[----:B------:R-:W-:Y:S02]  /*1890*/  LEA.HI.X.SX32 R49, R25, R4, 0x1, P4 ;  /* 0x0000000419317211 */ /* 0x000fe400020f0eff */
[----:B------:R-:W-:Y:S02]  /*18a0*/  LEA R44, P4, R21, R24, 0x1 ;  /* 0x00000018152c7211 */ /* 0x000fe400078808ff */
[----:B------:R-:W-:Y:S02]  /*18b0*/  LEA.HI.X.SX32 R39, R10, R85, 0x1, P5 ;  /* 0x000000550a277211 */ /* 0x000fe400028f0eff */
[----:B------:R-:W-:Y:S02]  /*18c0*/  LEA R32, P5, R16, R83, 0x1 ;  /* 0x0000005310207211 */ /* 0x000fe400078a08ff */
[----:B------:R-:W-:-:S02]  /*18d0*/  LOP3.LUT R79, R55, 0x16, RZ, 0xfc, !PT ;  /* 0x00000016374f7812 */ /* 0x000fc400078efcff */
[----:B------:R-:W-:Y:S02]  /*18e0*/  LEA.HI.X.SX32 R45, R21, R4, 0x1, P4 ;  /* 0x00000004152d7211 */ /* 0x000fe400020f0eff */
[----:B------:R-:W-:Y:S02]  /*18f0*/  LEA R20, P4, R31, R24, 0x1 ;  /* 0x000000181f147211 */ /* 0x000fe400078808ff */
[----:B------:R-:W-:Y:S02]  /*1900*/  LEA.HI.X.SX32 R33, R16, R85, 0x1, P5 ;  /* 0x0000005510217211 */ /* 0x000fe400028f0eff */
[----:B------:R-:W-:Y:S01]  /*1910*/  ISETP.LT.AND P5, PT, R79, R52, P0 ;  /* 0x000000344f00720c */ /* 0x000fe200007a1270 */
[----:B------:R-:W-:Y:S01]  /*1920*/  IMAD R14, R14, UR4, RZ ;  /* 0x000000040e0e7c24 */ /* 0x000fe2000f8e02ff */
[----:B------:R-:W-:Y:S01]  /*1930*/  LEA.HI.X.SX32 R21, R31, R4, 0x1, P4 ;  /* 0x000000041f157211 */ /* 0x000fe200020f0eff */
[----:B------:R-:W-:Y:S01]  /*1940*/  IMAD R12, R12, UR4, RZ ;  /* 0x000000040c0c7c24 */ /* 0x000fe2000f8e02ff */
[----:B------:R-:W-:-:S02]  /*1950*/  LEA R22, P6, R11, R24, 0x1 ;  /* 0x000000180b167211 */ /* 0x000fc400078c08ff */
[----:B------:R-:W-:Y:S02]  /*1960*/  LEA R24, P4, R3, R24, 0x1 ;  /* 0x0000001803187211 */ /* 0x000fe400078808ff */
[-C--:B------:R-:W-:Y:S02]  /*1970*/  LEA.HI.X.SX32 R23, R11, R4.reuse, 0x1, P6 ;  /* 0x000000040b177211 */ /* 0x080fe400030f0eff */
[----:B------:R-:W-:Y:S02]  /*1980*/  LEA.HI.X.SX32 R25, R3, R4, 0x1, P4 ;  /* 0x0000000403197211 */ /* 0x000fe400020f0eff */
[----:B------:R-:W-:Y:S02]  /*1990*/  PRMT R68, RZ, 0x7610, R68 ;  /* 0x00007610ff447816 */ /* 0x000fe40000000044 */
[----:B------:R-:W-:Y:S02]  /*19a0*/  LOP3.LUT R77, R55, 0xe, RZ, 0xfc, !PT ;  /* 0x0000000e374d7812 */ /* 0x000fe400078efcff */
[----:B------:R-:W-:-:S02]  /*19b0*/  LEA R36, P6, R12, R83, 0x1 ;  /* 0x000000530c247211 */ /* 0x000fc400078c08ff */
[----:B------:R-:W-:Y:S01]  /*19c0*/  LEA R34, P4, R14, R83, 0x1 ;  /* 0x000000530e227211 */ /* 0x000fe200078808ff */
[----:B------:R-:W-:Y:S01]  /*19d0*/  IMAD R6, R6, UR4, RZ ;  /* 0x0000000406067c24 */ /* 0x000fe2000f8e02ff */
[----:B------:R-:W-:Y:S01]  /*19e0*/  ISETP.LT.AND P3, PT, R77, R52, P0 ;  /* 0x000000344d00720c */ /* 0x000fe20000761270 */
[----:B------:R-:W4:Y:S01]  /*19f0*/  @P5 LDG.E.U16 R68, desc[UR24][R24.64] ;  /* 0x0000001818445981 */ /* 0x000f22000c1e1500 */
[-C--:B------:R-:W-:Y:S02]  /*1a00*/  LEA.HI.X.SX32 R37, R12, R85.reuse, 0x1, P6 ;  /* 0x000000550c257211 */ /* 0x080fe400030f0eff */
[----:B------:R-:W-:Y:S02]  /*1a10*/  LEA.HI.X.SX32 R35, R14, R85, 0x1, P4 ;  /* 0x000000550e237211 */ /* 0x000fe400020f0eff */
[-C--:B------:R-:W-:Y:S02]  /*1a20*/  LEA R30, P6, R26, R83.reuse, 0x1 ;  /* 0x000000531a1e7211 */ /* 0x080fe400078c08ff */
[----:B0-----:R-:W-:-:S02]  /*1a30*/  LEA R28, P4, R27, R83, 0x1 ;  /* 0x000000531b1c7211 */ /* 0x001fc400078808ff */
[----:B------:R-:W-:Y:S02]  /*1a40*/  ISETP.LT.AND P5, PT, R55, R52, P0 ;  /* 0x000000343700720c */ /* 0x000fe400007a1270 */
[-C--:B------:R-:W-:Y:S02]  /*1a50*/  LEA.HI.X.SX32 R31, R26, R85.reuse, 0x1, P6 ;  /* 0x000000551a1f7211 */ /* 0x080fe400030f0eff */
[----:B------:R-:W-:Y:S02]  /*1a60*/  LEA.HI.X.SX32 R29, R27, R85, 0x1, P4 ;  /* 0x000000551b1d7211 */ /* 0x000fe400020f0eff */
[----:B------:R-:W-:Y:S02]  /*1a70*/  LEA R26, P4, R6, R83, 0x1 ;  /* 0x00000053061a7211 */ /* 0x000fe400078808ff */
[----:B------:R-:W-:Y:S02]  /*1a80*/  PRMT R70, RZ, 0x7610, R70 ;  /* 0x00007610ff467816 */ /* 0x000fe40000000046 */
[----:B------:R-:W-:-:S02]  /*1a90*/  PRMT R92, RZ, 0x7610, R92 ;  /* 0x00007610ff5c7816 */ /* 0x000fc4000000005c */
[----:B------:R-:W-:Y:S02]  /*1aa0*/  LEA.HI.X.SX32 R27, R6, R85, 0x1, P4 ;  /* 0x00000055061b7211 */ /* 0x000fe400020f0eff */
[C---:B------:R-:W-:Y:S01]  /*1ab0*/  LOP3.LUT R83, R55.reuse, 0x2, RZ, 0xfc, !PT ;  /* 0x0000000237537812 */ /* 0x040fe200078efcff */
[----:B------:R-:W4:Y:S01]  /*1ac0*/  @P3 LDG.E.U16 R70, desc[UR24][R22.64] ;  /* 0x0000001816463981 */ /* 0x000f22000c1e1500 */
[C---:B------:R-:W-:Y:S02]  /*1ad0*/  LOP3.LUT R85, R55.reuse, 0x4, RZ, 0xfc, !PT ;  /* 0x0000000437557812 */ /* 0x040fe400078efcff */
[C---:B------:R-:W-:Y:S01]  /*1ae0*/  LOP3.LUT R81, R55.reuse, 0x1e, RZ, 0xfc, !PT ;  /* 0x0000001e37517812 */ /* 0x040fe200078efcff */
[----:B------:R-:W4:Y:S01]  /*1af0*/  @P5 LDG.E.U16 R92, desc[UR24][R48.64] ;  /* 0x00000018305c5981 */ /* 0x000f22000c1e1500 */
[----:B------:R-:W-:Y:S02]  /*1b00*/  LOP3.LUT R87, R55, 0x6, RZ, 0xfc, !PT ;  /* 0x0000000637577812 */ /* 0x000fe400078efcff */
[----:B------:R-:W-:-:S02]  /*1b10*/  ISETP.LT.AND P3, PT, R83, R52, P0 ;  /* 0x000000345300720c */ /* 0x000fc40000761270 */
[-C--:B------:R-:W-:Y:S02]  /*1b20*/  ISETP.LT.AND P4, PT, R85, R52.reuse, P0 ;  /* 0x000000345500720c */ /* 0x080fe40000781270 */
[-C--:B------:R-:W-:Y:S02]  /*1b30*/  ISETP.LT.AND P6, PT, R81, R52.reuse, P0 ;  /* 0x000000345100720c */ /* 0x080fe400007c1270 */
[-C--:B------:R-:W-:Y:S02]  /*1b40*/  ISETP.LT.AND P5, PT, R87, R52.reuse, P0 ;  /* 0x000000345700720c */ /* 0x080fe400007a1270 */
[----:B------:R-:W-:Y:S02]  /*1b50*/  ISETP.LT.AND P0, PT, R58, R52, P0 ;  /* 0x000000343a00720c */ /* 0x000fe40000701270 */
[----:B------:R-:W-:Y:S02]  /*1b60*/  PRMT R90, RZ, 0x7610, R90 ;  /* 0x00007610ff5a7816 */ /* 0x000fe4000000005a */
[----:B------:R-:W-:-:S02]  /*1b70*/  PRMT R88, RZ, 0x7610, R88 ;  /* 0x00007610ff587816 */ /* 0x000fc40000000058 */
[----:B------:R-:W-:Y:S02]  /*1b80*/  PRMT R66, RZ, 0x7610, R66 ;  /* 0x00007610ff427816 */ /* 0x000fe40000000042 */
[----:B------:R-:W-:Y:S01]  /*1b90*/  PRMT R86, RZ, 0x7610, R86 ;  /* 0x00007610ff567816 */ /* 0x000fe20000000056 */
[----:B------:R-:W5:Y:S01]  /*1ba0*/  @P3 LDG.E.U16 R90, desc[UR24][R46.64] ;  /* 0x000000182e5a3981 */ /* 0x000f62000c1e1500 */
[----:B------:R-:W-:Y:S02]  /*1bb0*/  PRMT R103, RZ, 0x7610, R103 ;  /* 0x00007610ff677816 */ /* 0x000fe40000000067 */
[----:B------:R-:W-:Y:S01]  /*1bc0*/  PRMT R107, RZ, 0x7610, R107 ;  /* 0x00007610ff6b7816 */ /* 0x000fe2000000006b */
[----:B------:R-:W5:Y:S01]  /*1bd0*/  @P4 LDG.E.U16 R88, desc[UR24][R44.64] ;  /* 0x000000182c584981 */ /* 0x000f62000c1e1500 */
[----:B------:R-:W-:Y:S02]  /*1be0*/  PRMT R105, RZ, 0x7610, R105 ;  /* 0x00007610ff697816 */ /* 0x000fe40000000069 */
[----:B------:R-:W-:Y:S01]  /*1bf0*/  PRMT R97, RZ, 0x7610, R97 ;  /* 0x00007610ff617816 */ /* 0x000fe20000000061 */
[----:B------:R0:W5:Y:S01]  /*1c00*/  @P6 LDG.E.U16 R66, desc[UR24][R20.64] ;  /* 0x0000001814426981 */ /* 0x000162000c1e1500 */
[----:B------:R-:W-:-:S02]  /*1c10*/  PRMT R101, RZ, 0x7610, R101 ;  /* 0x00007610ff657816 */ /* 0x000fc40000000065 */
[----:B------:R-:W-:Y:S01]  /*1c20*/  PRMT R99, RZ, 0x7610, R99 ;  /* 0x00007610ff637816 */ /* 0x000fe20000000063 */
[----:B------:R-:W5:Y:S01]  /*1c30*/  @P5 LDG.E.U16 R86, desc[UR24][R42.64] ;  /* 0x000000182a565981 */ /* 0x000f62000c1e1500 */
[----:B------:R-:W-:Y:S02]  /*1c40*/  PRMT R93, RZ, 0x7610, R93 ;  /* 0x00007610ff5d7816 */ /* 0x000fe4000000005d */
[----:B------:R-:W-:Y:S01]  /*1c50*/  PRMT R95, RZ, 0x7610, R95 ;  /* 0x00007610ff5f7816 */ /* 0x000fe2000000005f */
[----:B------:R-:W5:Y:S04]  /*1c60*/  @P0 LDG.E.U16 R103, desc[UR24][R40.64] ;  /* 0x0000001828670981 */ /* 0x000f68000c1e1500 */
[----:B------:R-:W5:Y:S04]  /*1c70*/  @P0 LDG.E.U16 R107, desc[UR24][R38.64] ;  /* 0x00000018266b0981 */ /* 0x000f68000c1e1500 */
[----:B------:R-:W5:Y:S04]  /*1c80*/  @P0 LDG.E.U16 R105, desc[UR24][R36.64] ;  /* 0x0000001824690981 */ /* 0x000f68000c1e1500 */
[----:B------:R-:W5:Y:S04]  /*1c90*/  @P0 LDG.E.U16 R97, desc[UR24][R34.64] ;  /* 0x0000001822610981 */ /* 0x000f68000c1e1500 */
[----:B------:R-:W5:Y:S04]  /*1ca0*/  @P0 LDG.E.U16 R101, desc[UR24][R32.64] ;  /* 0x0000001820650981 */ /* 0x000f68000c1e1500 */
[----:B------:R-:W5:Y:S04]  /*1cb0*/  @P0 LDG.E.U16 R99, desc[UR24][R30.64] ;  /* 0x000000181e630981 */ /* 0x000f68000c1e1500 */
[----:B------:R-:W5:Y:S04]  /*1cc0*/  @P0 LDG.E.U16 R93, desc[UR24][R28.64] ;  /* 0x000000181c5d0981 */ /* 0x000f68000c1e1500 */
[----:B------:R-:W5:Y:S01]  /*1cd0*/  @P0 LDG.E.U16 R95, desc[UR24][R26.64] ;  /* 0x000000181a5f0981 */ /* 0x000f62000c1e1500 */
[----:B0-----:R-:W-:-:S02]  /*1ce0*/  SHF.R.S32.HI R21, RZ, 0x1f, R2 ;  /* 0x0000001fff157819 */ /* 0x001fc40000011402 */
[--C-:B------:R-:W-:Y:S01]  /*1cf0*/  SHF.R.S32.HI R4, RZ, 0x7, R57.reuse ;  /* 0x00000007ff047819 */ /* 0x100fe20000011439 */
[----:B------:R-:W-:Y:S01]  /*1d00*/  IMAD.SHL.U32 R60, R0, 0x2, RZ ;  /* 0x00000002003c7824 */ /* 0x000fe200078e00ff */
[----:B------:R-:W-:Y:S02]  /*1d10*/  SHF.R.U32.HI R19, RZ, 0x2, R57 ;  /* 0x00000002ff137819 */ /* 0x000fe40000011639 */
[----:B------:R-:W-:Y:S02]  /*1d20*/  SHF.L.U64.HI R2, R2, 0x1, R21 ;  /* 0x0000000102027819 */ /* 0x000fe40000010215 */
[----:B------:R-:W-:Y:S02]  /*1d30*/  SHF.R.S32.HI R6, RZ, 0x1f, R17 ;  /* 0x0000001fff067819 */ /* 0x000fe40000011411 */
[----:B------:R-:W-:Y:S02]  /*1d40*/  SHF.R.S32.HI R10, RZ, 0x1f, R13 ;  /* 0x0000001fff0a7819 */ /* 0x000fe4000001140d */
[----:B------:R-:W-:-:S02]  /*1d50*/  LEA R16, P0, R17, R18, 0x1 ;  /* 0x0000001211107211 */ /* 0x000fc400078008ff */
[-C--:B------:R-:W-:Y:S02]  /*1d60*/  LEA R12, P4, R13, R18.reuse, 0x1 ;  /* 0x000000120d0c7211 */ /* 0x080fe400078808ff */
[----:B------:R-:W-:Y:S01]  /*1d70*/  SGXT R4, R4, 0x1 ;  /* 0x000000010404781a */ /* 0x000fe20000000200 */
[----:B------:R-:W-:Y:S01]  /*1d80*/  IMAD.SHL.U32 R89, R57, 0x2, RZ ;  /* 0x0000000239597824 */ /* 0x000fe200078e00ff */
[----:B------:R-:W-:Y:S02]  /*1d90*/  LOP3.LUT R60, R60, 0x30, R19, 0x78, !PT ;  /* 0x000000303c3c7812 */ /* 0x000fe400078e7813 */
[----:B------:R-:W-:Y:S02]  /*1da0*/  SHF.R.S32.HI R8, RZ, 0x1f, R15 ;  /* 0x0000001fff087819 */ /* 0x000fe4000001140f */
[----:B------:R-:W-:Y:S02]  /*1db0*/  LEA R14, P3, R15, R18, 0x1 ;  /* 0x000000120f0e7211 */ /* 0x000fe400078608ff */
[----:B------:R-:W-:-:S02]  /*1dc0*/  LEA.HI.X R17, R17, R2, R6, 0x1, P0 ;  /* 0x0000000211117211 */ /* 0x000fc400000f0c06 */
[----:B------:R-:W-:Y:S02]  /*1dd0*/  LEA.HI.X R13, R13, R2, R10, 0x1, P4 ;  /* 0x000000020d0d7211 */ /* 0x000fe400020f0c0a */
[----:B------:R-:W-:Y:S02]  /*1de0*/  LOP3.LUT R4, R4, 0x90, RZ, 0xc0, !PT ;  /* 0x0000009004047812 */ /* 0x000fe400078ec0ff */
[----:B------:R-:W-:Y:S02]  /*1df0*/  SHF.R.S32.HI R19, RZ, 0x1f, R11 ;  /* 0x0000001fff137819 */ /* 0x000fe4000001140b */
[----:B------:R-:W-:Y:S02]  /*1e00*/  LEA R10, P0, R11, R18, 0x1 ;  /* 0x000000120b0a7211 */ /* 0x000fe400078008ff */
[----:B------:R-:W-:Y:S02]  /*1e10*/  LEA.HI.X R15, R15, R2, R8, 0x1, P3 ;  /* 0x000000020f0f7211 */ /* 0x000fe400018f0c08 */
[----:B------:R-:W-:-:S02]  /*1e20*/  LOP3.LUT R89, R4, 0x7e, R89, 0x78, !PT ;  /* 0x0000007e04597812 */ /* 0x000fc400078e7859 */
[----:B------:R-:W-:Y:S02]  /*1e30*/  SHF.R.S32.HI R20, RZ, 0x1f, R9 ;  /* 0x0000001fff147819 */ /* 0x000fe40000011409 */
[----:B------:R-:W-:Y:S02]  /*1e40*/  LEA R8, P3, R9, R18, 0x1 ;  /* 0x0000001209087211 */ /* 0x000fe400078608ff */
[----:B------:R-:W-:Y:S01]  /*1e50*/  LEA.HI.X R11, R11, R2, R19, 0x1, P0 ;  /* 0x000000020b0b7211 */ /* 0x000fe200000f0c13 */
[----:B------:R-:W-:Y:S01]  /*1e60*/  IMAD R19, R65, R50, RZ ;  /* 0x0000003241137224 */ /* 0x000fe200078e02ff */
[----:B------:R-:W-:Y:S02]  /*1e70*/  SHF.R.S32.HI R22, RZ, 0x1f, R5 ;  /* 0x0000001fff167819 */ /* 0x000fe40000011405 */
[----:B------:R-:W-:Y:S01]  /*1e80*/  LEA R4, P5, R5, R18, 0x1 ;  /* 0x0000001205047211 */ /* 0x000fe200078a08ff */
[----:B------:R-:W-:Y:S01]  /*1e90*/  IMAD.SHL.U32 R25, R19, 0x2, RZ ;  /* 0x0000000213197824 */ /* 0x000fe200078e00ff */
[----:B------:R-:W-:Y:S01]  /*1ea0*/  LEA.HI.X R9, R9, R2, R20, 0x1, P3 ;  /* 0x0000000209097211 */ /* 0x000fe200018f0c14 */
[----:B------:R-:W-:Y:S01]  /*1eb0*/  IMAD R20, R67, R50, RZ ;  /* 0x0000003243147224 */ /* 0x000fe200078e02ff */
[----:B------:R-:W-:-:S02]  /*1ec0*/  SHF.R.S32.HI R21, RZ, 0x1f, R7 ;  /* 0x0000001fff157819 */ /* 0x000fc40000011407 */
[----:B------:R-:W-:Y:S02]  /*1ed0*/  LEA R6, P4, R7, R18, 0x1 ;  /* 0x0000001207067211 */ /* 0x000fe400078808ff */
[----:B------:R-:W-:Y:S01]  /*1ee0*/  LEA.HI.X R5, R5, R2, R22, 0x1, P5 ;  /* 0x0000000205057211 */ /* 0x000fe200028f0c16 */
[----:B------:R-:W-:Y:S01]  /*1ef0*/  IMAD R22, R75, R50, RZ ;  /* 0x000000324b167224 */ /* 0x000fe200078e02ff */
[----:B------:R-:W-:Y:S01]  /*1f00*/  LEA.HI.X R7, R7, R2, R21, 0x1, P4 ;  /* 0x0000000207077211 */ /* 0x000fe200020f0c15 */
[----:B------:R-:W-:Y:S01]  /*1f10*/  IMAD.HI R19, R19, 0x2, RZ ;  /* 0x0000000213137827 */ /* 0x000fe200078e02ff */
[----:B------:R-:W-:-:S03]  /*1f20*/  IADD3 R24, P4, P5, R25, UR16, R18 ;  /* 0x0000001019187c10 */ /* 0x000fc6000fd9e012 */
[----:B------:R-:W-:Y:S02]  /*1f30*/  IMAD.SHL.U32 R23, R20, 0x2, RZ ;  /* 0x0000000214177824 */ /* 0x000fe400078e00ff */
[----:B------:R-:W-:Y:S02]  /*1f40*/  IMAD.SHL.U32 R91, R22, 0x2, RZ ;  /* 0x00000002165b7824 */ /* 0x000fe400078e00ff */
[----:B------:R-:W-:Y:S01]  /*1f50*/  IMAD R96, R81, R50, RZ ;  /* 0x0000003251607224 */ /* 0x000fe200078e02ff */
[----:B------:R-:W-:Y:S01]  /*1f60*/  IADD3.X R25, PT, PT, R19, UR17, R2, P4, P5 ;  /* 0x0000001113197c10 */ /* 0x000fe2000a7ea402 */
[----:B------:R-:W-:Y:S01]  /*1f70*/  IMAD.HI R21, R20, 0x2, RZ ;  /* 0x0000000214157827 */ /* 0x000fe200078e02ff */
[----:B------:R-:W-:-:S03]  /*1f80*/  IADD3 R20, P4, P5, R91, UR16, R18 ;  /* 0x000000105b147c10 */ /* 0x000fc6000fd9e012 */
[----:B------:R-:W-:Y:S01]  /*1f90*/  IMAD.HI R109, R22, 0x2, RZ ;  /* 0x00000002166d7827 */ /* 0x000fe200078e02ff */
[----:B------:R-:W-:-:S03]  /*1fa0*/  IADD3 R22, P0, P3, R23, UR16, R18 ;  /* 0x0000001017167c10 */ /* 0x000fc6000fb1e012 */
[----:B------:R-:W-:Y:S01]  /*1fb0*/  IMAD.SHL.U32 R111, R96, 0x2, RZ ;  /* 0x00000002606f7824 */ /* 0x000fe200078e00ff */
[----:B------:R-:W-:-:S04]  /*1fc0*/  @!UP0 UIADD3 UR4, UPT, UPT, -UR7, 0x100000, URZ ;  /* 0x0010000007048890 */ /* 0x000fc8000fffe1ff */
[----:B------:R-:W-:Y:S02]  /*1fd0*/  @!UP0 USHF.L.U32 UR5, UR4, 0xb, URZ ;  /* 0x0000000b04058899 */ /* 0x000fe400080006ff */
[----:B------:R-:W-:Y:S01]  /*1fe0*/  @!UP0 USHF.L.U32 UR4, UR4, 0x1, URZ ;  /* 0x0000000104048899 */ /* 0x000fe200080006ff */
[----:B------:R-:W-:Y:S01]  /*1ff0*/  IMAD.SHL.U32 R94, R57, 0x40, RZ ;  /* 0x00000040395e7824 */ /* 0x000fe200078e00ff */
[--C-:B------:R-:W-:Y:S01]  /*2000*/  IADD3.X R23, PT, PT, R21, UR17, R2.reuse, P0, P3 ;  /* 0x0000001115177c10 */ /* 0x100fe200087e6402 */
[----:B------:R-:W-:Y:S01]  /*2010*/  IMAD.HI R113, R96, 0x2, RZ ;  /* 0x0000000260717827 */ /* 0x000fe200078e02ff */
[----:B------:R-:W-:Y:S02]  /*2020*/  LEA R91, P6, R3, R18, 0x1 ;  /* 0x00000012035b7211 */ /* 0x000fe400078c08ff */
[----:B------:R-:W-:Y:S02]  /*2030*/  IADD3.X R21, PT, PT, R109, UR17, R2, P4, P5 ;  /* 0x000000116d157c10 */ /* 0x000fe4000a7ea402 */
[----:B------:R-:W-:-:S02]  /*2040*/  SHF.R.S32.HI R96, RZ, 0x1f, R3 ;  /* 0x0000001fff607819 */ /* 0x000fc40000011403 */
[----:B------:R-:W-:Y:S02]  /*2050*/  IADD3 R18, P0, P3, R111, UR16, R18 ;  /* 0x000000106f127c10 */ /* 0x000fe4000fb1e012 */
[----:B------:R-:W-:Y:S02]  /*2060*/  IADD3 R12, P5, PT, R12, UR16, RZ ;  /* 0x000000100c0c7c10 */ /* 0x000fe4000ffbe0ff */
[----:B------:R-:W-:Y:S01]  /*2070*/  LOP3.LUT R89, R89, 0x1000, R94, 0xf8, !PT ;  /* 0x0000100059597812 */ /* 0x000fe200078ef85e */
[----:B------:R-:W-:Y:S01]  /*2080*/  VOTEU.ALL UP1, P2 ;  /* 0x0000000000ff7886 */ /* 0x000fe20001020000 */
[----:B------:R-:W-:Y:S02]  /*2090*/  LEA.HI.X R96, R3, R2, R96, 0x1, P6 ;  /* 0x0000000203607211 */ /* 0x000fe400030f0c60 */
[----:B------:R-:W-:Y:S02]  /*20a0*/  IADD3.X R19, PT, PT, R113, UR17, R2, P0, P3 ;  /* 0x0000001171137c10 */ /* 0x000fe400087e6402 */
[----:B------:R-:W-:Y:S01]  /*20b0*/  IADD3.X R13, PT, PT, R13, UR17, RZ, P5, !PT ;  /* 0x000000110d0d7c10 */ /* 0x000fe2000affe4ff */
[----:B------:R0:W1:Y:S01]  /*20c0*/  @!UP1 SYNCS.EXCH.64 URZ, [UR11+0x6008], UR4 ;  /* 0x006008040bff95b2 */ /* 0x0000620008000100 */
[----:B------:R-:W-:-:S02]  /*20d0*/  IADD3 R2, P5, PT, R91, UR16, RZ ;  /* 0x000000105b027c10 */ /* 0x000fc4000ffbe0ff */
[C---:B------:R-:W-:Y:S02]  /*20e0*/  LOP3.LUT R91, R89.reuse, 0x20, RZ, 0x3c, !PT ;  /* 0x00000020595b7812 */ /* 0x040fe400078e3cff */
[C---:B------:R-:W-:Y:S02]  /*20f0*/  LOP3.LUT R109, R89.reuse, 0x40, RZ, 0x3c, !PT ;  /* 0x00000040596d7812 */ /* 0x040fe400078e3cff */
[----:B------:R-:W-:Y:S01]  /*2100*/  LOP3.LUT R111, R89, 0x60, RZ, 0x3c, !PT ;  /* 0x00000060596f7812 */ /* 0x000fe200078e3cff */
[----:B---3--:R-:W-:Y:S04]  /*2110*/  STS.U16 [R89+UR11+0x400], R78 ;  /* 0x0004004e59007988 */ /* 0x008fe8000800040b */
[----:B--2---:R-:W-:Y:S04]  /*2120*/  STS.U16 [R89+UR11+0x800], R84 ;  /* 0x0008005459007988 */ /* 0x004fe8000800040b */
[----:B------:R-:W-:Y:S01]  /*2130*/  STS.U16 [R89+UR11+0xc00], R82 ;  /* 0x000c005259007988 */ /* 0x000fe2000800040b */
[----:B------:R-:W-:-:S02]  /*2140*/  IADD3 R16, P3, PT, R16, UR16, RZ ;  /* 0x0000001010107c10 */ /* 0x000fc4000ff7e0ff */
[----:B------:R-:W-:Y:S02]  /*2150*/  IADD3 R10, P0, PT, R10, UR16, RZ ;  /* 0x000000100a0a7c10 */ /* 0x000fe4000ff1e0ff */
[----:B------:R-:W-:Y:S02]  /*2160*/  IADD3.X R17, PT, PT, R17, UR17, RZ, P3, !PT ;  /* 0x0000001111117c10 */ /* 0x000fe40009ffe4ff */
[----:B------:R-:W-:Y:S02]  /*2170*/  IADD3 R6, P3, PT, R6, UR16, RZ ;  /* 0x0000001006067c10 */ /* 0x000fe4000ff7e0ff */
[----:B------:R-:W-:Y:S02]  /*2180*/  IADD3.X R11, PT, PT, R11, UR17, RZ, P0, !PT ;  /* 0x000000110b0b7c10 */ /* 0x000fe400087fe4ff */
[----:B------:R-:W-:Y:S02]  /*2190*/  ISETP.NE.U32.AND P0, PT, RZ, UR8, PT ;  /* 0x00000008ff007c0c */ /* 0x000fe4000bf05070 */
[----:B------:R-:W-:-:S02]  /*21a0*/  IADD3.X R7, PT, PT, R7, UR17, RZ, P3, !PT ;  /* 0x0000001107077c10 */ /* 0x000fc40009ffe4ff */
[----:B------:R-:W-:Y:S02]  /*21b0*/  ISETP.LT.OR P3, PT, R53, 0x20, P0 ;  /* 0x000000203500780c */ /* 0x000fe40000761670 */
[----:B------:R-:W-:Y:S02]  /*21c0*/  IADD3 R14, P6, PT, R14, UR16, RZ ;  /* 0x000000100e0e7c10 */ /* 0x000fe4000ffde0ff */
[----:B------:R-:W-:Y:S02]  /*21d0*/  IADD3 R8, P4, PT, R8, UR16, RZ ;  /* 0x0000001008087c10 */ /* 0x000fe4000ff9e0ff */
[----:B------:R-:W-:Y:S02]  /*21e0*/  IADD3.X R15, PT, PT, R15, UR17, RZ, P6, !PT ;  /* 0x000000110f0f7c10 */ /* 0x000fe4000b7fe4ff */
[----:B------:R-:W-:Y:S01]  /*21f0*/  IADD3 R4, P6, PT, R4, UR16, RZ ;  /* 0x0000001004047c10 */ /* 0x000fe2000ffde0ff */
[----:B------:R-:W-:Y:S01]  /*2200*/  UMOV UR6, URZ ;  /* 0x000000ff00067c82 */ /* 0x000fe20008000000 */
[----:B------:R-:W-:-:S02]  /*2210*/  IADD3.X R9, PT, PT, R9, UR17, RZ, P4, !PT ;  /* 0x0000001109097c10 */ /* 0x000fc4000a7fe4ff */
[----:B------:R-:W-:Y:S02]  /*2220*/  IADD3.X R5, PT, PT, R5, UR17, RZ, P6, !PT ;  /* 0x0000001105057c10 */ /* 0x000fe4000b7fe4ff */
[----:B------:R-:W-:Y:S01]  /*2230*/  IADD3.X R3, PT, PT, R96, UR17, RZ, P5, !PT ;  /* 0x0000001160037c10 */ /* 0x000fe2000affe4ff */
[----:B------:R-:W-:Y:S01]  /*2240*/  IMAD.SHL.U32 R51, R51, 0x20, RZ ;  /* 0x0000002033337824 */ /* 0x000fe200078e00ff */
[----:B----4-:R-:W-:Y:S04]  /*2250*/  STS.U16 [R89+UR11], R92 ;  /* 0x0000005c59007988 */ /* 0x010fe8000800040b */
[----:B-----5:R-:W-:Y:S04]  /*2260*/  STS.U16 [R91+UR11+0x500], R80 ;  /* 0x000500505b007988 */ /* 0x020fe8000800040b */
[----:B------:R2:W-:Y:S04]  /*2270*/  STS.U16 [R91+UR11+0xd00], R62 ;  /* 0x000d003e5b007988 */ /* 0x0005e8000800040b */
[----:B------:R-:W-:Y:S04]  /*2280*/  STS.U16 [R91+UR11+0x900], R76 ;  /* 0x0009004c5b007988 */ /* 0x000fe8000800040b */
        /* <DEDUP_REMOVED lines=9> */
[----:B------:R3:W-:Y:S04]  /*2320*/  STS.U16 [R60+UR11+0x4000], R103 ;  /* 0x004000673c007988 */ /* 0x0007e8000800040b */
[----:B------:R0:W-:Y:S04]  /*2330*/  STS.U16 [R60+UR11+0x4200], R107 ;  /* 0x0042006b3c007988 */ /* 0x0001e8000800040b */
[----:B------:R0:W-:Y:S04]  /*2340*/  STS.U16 [R60+UR11+0x4400], R105 ;  /* 0x004400693c007988 */ /* 0x0001e8000800040b */
[----:B------:R0:W-:Y:S04]  /*2350*/  STS.U16 [R60+UR11+0x4600], R97 ;  /* 0x004600613c007988 */ /* 0x0001e8000800040b */
[----:B------:R0:W-:Y:S04]  /*2360*/  STS.U16 [R60+UR11+0x4800], R101 ;  /* 0x004800653c007988 */ /* 0x0001e8000800040b */
[----:B------:R0:W-:Y:S04]  /*2370*/  STS.U16 [R60+UR11+0x4a00], R99 ;  /* 0x004a00633c007988 */ /* 0x0001e8000800040b */
[----:B------:R0:W-:Y:S04]  /*2380*/  STS.U16 [R60+UR11+0x4c00], R93 ;  /* 0x004c005d3c007988 */ /* 0x0001e8000800040b */
[----:B------:R0:W-:Y:S01]  /*2390*/  STS.U16 [R60+UR11+0x4e00], R95 ;  /* 0x004e005f3c007988 */ /* 0x0001e2000800040b */
[----:B-1----:R1:W-:Y:S06]  /*23a0*/  MEMBAR.ALL.CTA ;  /* 0x0000000000007992 */ /* 0x0023ec0000008000 */
[----:B-1----:R-:W1:Y:S01]  /*23b0*/  FENCE.VIEW.ASYNC.S ;  /* 0x00000000000073c6 */ /* 0x002e620000000000 */
[----:B--2---:R-:W-:-:S04]  /*23c0*/  SHF.R.S32.HI R62, RZ, 0x1f, R53 ;  /* 0x0000001fff3e7819 */ /* 0x004fc80000011435 */
[----:B------:R-:W-:-:S04]  /*23d0*/  LEA.HI R62, R62, R53, RZ, 0x5 ;  /* 0x000000353e3e7211 */ /* 0x000fc800078f28ff */
[----:B------:R-:W-:-:S04]  /*23e0*/  SHF.R.S32.HI R62, RZ, 0x5, R62 ;  /* 0x00000005ff3e7819 */ /* 0x000fc8000001143e */
[----:B------:R-:W-:Y:S01]  /*23f0*/  VIMNMX R62, PT, PT, R62, 0x1, !PT ;  /* 0x000000013e3e7848 */ /* 0x000fe20007fe0100 */
[----:B---3--:R-:W-:-:S04]  /*2400*/  IMAD.SHL.U32 R103, R50, 0x20, RZ ;  /* 0x0000002032677824 */ /* 0x008fc800078e00ff */
[----:B------:R-:W-:Y:S01]  /*2410*/  VIADD R50, R62, 0xffffffff ;  /* 0xffffffff3e327836 */ /* 0x000fe20000000000 */
[----:B-1----:R-:W-:Y:S04]  /*2420*/  BAR.SYNC.DEFER_BLOCKING 0x0 ;  /* 0x0000000000007b1d */ /* 0x002fe80000010000 */
[----:B------:R-:W-:Y:S02]  /*2430*/  ISETP.NE.U32.AND P4, PT, R50, RZ, PT ;  /* 0x000000ff3200720c */ /* 0x000fe40003f85070 */
[----:B0-----:R-:W-:Y:S11]  /*2440*/  @P3 BRA `(.L_x_6) ;  /* 0x0000000000683947 */ /* 0x001ff60003800000 */
[----:B------:R-:W-:Y:S02]  /*2450*/  UIADD3 UR4, UPT, UPT, UR11, 0x4000, URZ ;  /* 0x000040000b047890 */ /* 0x000fe4000fffe0ff */
[----:B------:R-:W-:Y:S02]  /*2460*/  USHF.R.U32.HI UR5, URZ, 0x4, UR11 ;  /* 0x00000004ff057899 */ /* 0x000fe4000801160b */
[----:B------:R-:W-:Y:S02]  /*2470*/  USHF.R.U32.HI UR8, URZ, 0x4, UR4 ;  /* 0x00000004ff087899 */ /* 0x000fe40008011604 */
[----:B------:R-:W-:Y:S02]  /*2480*/  USGXT.U32 UR4, UR5, 0xe ;  /* 0x0000000e0504789a */ /* 0x000fe40008000000 */
[----:B------:R-:W-:Y:S01]  /*2490*/  USGXT.U32 UR8, UR8, 0xe ;  /* 0x0000000e0808789a */ /* 0x000fe20008000000 */
[----:B------:R-:W-:Y:S01]  /*24a0*/  UMOV UR14, 0x1000080 ;  /* 0x01000080000e7882 */ /* 0x000fe20000000000 */
[----:B------:R-:W-:Y:S01]  /*24b0*/  UMOV UR15, 0x40004040 ;  /* 0x40004040000f7882 */ /* 0x000fe20000000000 */
[----:B------:R-:W-:Y:S01]  /*24c0*/  UMOV UR16, 0xfffffffe ;  /* 0xfffffffe00107882 */ /* 0x000fe20000000000 */
[----:B------:R-:W-:Y:S01]  /*24d0*/  UMOV UR17, 0x7fffbfdf ;  /* 0x7fffbfdf00117882 */ /* 0x000fe20000000000 */
[----:B------:R-:W-:Y:S01]  /*24e0*/  UMOV UR5, URZ ;  /* 0x000000ff00057c82 */ /* 0x000fe20008000000 */
[----:B------:R-:W-:Y:S01]  /*24f0*/  UMOV UR9, URZ ;  /* 0x000000ff00097c82 */ /* 0x000fe20008000000 */
[----:B------:R-:W-:-:S02]  /*2500*/  ULOP3.LUT UR18, UR4, 0x1000000, URZ, 0xfc, !UPT ;  /* 0x0100000004127892 */ /* 0x000fc4000f8efcff */
[----:B------:R-:W-:Y:S02]  /*2510*/  UIADD3.64 UR14, UPT, UPT, UR4, UR14, URZ ;  /* 0x0000000e040e7297 */ /* 0x000fe4000fffe0ff */
[----:B------:R-:W-:Y:S01]  /*2520*/  UIADD3.64 UR16, UPT, UPT, UR8, -UR16, URZ ;  /* 0x8000001008107297 */ /* 0x000fe2000fffe0ff */
[----:B------:R-:W-:Y:S01]  /*2530*/  UMOV UR20, 0x0 ;  /* 0x0000000000147882 */ /* 0x000fe20000000000 */
[----:B------:R-:W-:Y:S01]  /*2540*/  UMOV UR21, 0x8108490 ;  /* 0x0810849000157882 */ /* 0x000fe20000000000 */
[----:B------:R-:W-:Y:S01]  /*2550*/  UMOV UR4, UR13 ;  /* 0x0000000d00047c82 */ /* 0x000fe20008000000 */
[----:B------:R-:W-:Y:S01]  /*2560*/  UMOV UR19, 0x40004040 ;  /* 0x4000404000137882 */ /* 0x000fe20000000000 */
[----:B------:R-:W-:Y:S01]  /*2570*/  UMOV UR9, 0x80004020 ;  /* 0x8000402000097882 */ /* 0x000fe20000000000 */
[----:B------:R-:W-:Y:S01]  /*2580*/  UMOV UR22, 0x0 ;  /* 0x0000000000167882 */ /* 0x000fe20000000000 */
[----:B------:R-:W-:Y:S01]  /*2590*/  UMOV UR23, 0x8108490 ;  /* 0x0810849000177882 */ /* 0x000fe20000000000 */
[----:B------:R-:W-:Y:S01]  /*25a0*/  UMOV UR4, UR4 ;  /* 0x0000000400047c82 */ /* 0x000fe20008000000 */
[----:B------:R0:W-:Y:S01]  /*25b0*/  UTCHMMA gdesc[UR18], gdesc[UR8], tmem[UR10], tmem[UR20], idesc[UR21], !UPT ;  /* 0x00ff1408120075ea */ /* 0x0001e2000f80000a */
[----:B------:R0:W-:Y:S01]  /*25c0*/  UTCHMMA gdesc[UR14], gdesc[UR16], tmem[UR10], tmem[UR22], idesc[UR23], UPT ;  /* 0x00ff16100e0075ea */ /* 0x0001e2000b80000a */
[----:B------:R0:W-:Y:S01]  /*25d0*/  UTCBAR [UR4], URZ ;  /* 0x000000ff040073e9 */ /* 0x0001e200080000ff */
[----:B------:R-:W-:Y:S01]  /*25e0*/  NOP ;  /* 0x0000000000007918 */ /* 0x000fe20000000000 */
.L_x_6:
[----:B------:R-:W-:Y:S05]  /*25f0*/  @!P4 BRA `(.L_x_7) ;  /* 0x00000008009cc947 */ /* 0x000fea0003800000 */
[----:B0-----:R-:W-:Y:S01]  /*2600*/  UIADD3 UR4, UPT, UPT, UR11, 0x2000, URZ ;  /* 0x000020000b047890 */ /* 0x001fe2000fffe0ff */
[----:B------:R-:W-:Y:S01]  /*2610*/  VIADD R52, R52, 0xffffffe0 ;  /* 0xffffffe034347836 */ /* 0x000fe20000000000 */
[----:B------:R-:W-:Y:S02]  /*2620*/  UIADD3 UR5, UPT, UPT, UR11, 0x5000, URZ ;  /* 0x000050000b057890 */ /* 0x000fe4000fffe0ff */
[----:B------:R-:W-:Y:S02]  /*2630*/  USHF.R.U32.HI UR4, URZ, 0x4, UR4 ;  /* 0x00000004ff047899 */ /* 0x000fe40008011604 */
[----:B------:R-:W-:Y:S02]  /*2640*/  USHF.R.U32.HI UR5, URZ, 0x4, UR5 ;  /* 0x00000004ff057899 */ /* 0x000fe40008011605 */
[----:B------:R-:W-:Y:S02]  /*2650*/  USGXT.U32 UR4, UR4, 0xe ;  /* 0x0000000e0404789a */ /* 0x000fe40008000000 */
[----:B------:R-:W-:Y:S01]  /*2660*/  USGXT.U32 UR8, UR5, 0xe ;  /* 0x0000000e0508789a */ /* 0x000fe20008000000 */
[----:B------:R-:W-:Y:S01]  /*2670*/  UMOV UR14, 0x1000080 ;  /* 0x01000080000e7882 */ /* 0x000fe20000000000 */
[----:B------:R-:W-:Y:S01]  /*2680*/  UMOV UR15, 0x40004040 ;  /* 0x40004040000f7882 */ /* 0x000fe20000000000 */
[----:B------:R-:W-:Y:S01]  /*2690*/  UMOV UR5, URZ ;  /* 0x000000ff00057c82 */ /* 0x000fe20008000000 */
[----:B------:R-:W-:Y:S01]  /*26a0*/  UMOV UR16, 0xfffffffe ;  /* 0xfffffffe00107882 */ /* 0x000fe20000000000 */
[----:B------:R-:W-:Y:S01]  /*26b0*/  UMOV UR17, 0x7fffbfdf ;  /* 0x7fffbfdf00117882 */ /* 0x000fe20000000000 */
[----:B------:R-:W-:Y:S01]  /*26c0*/  UMOV UR9, URZ ;  /* 0x000000ff00097c82 */ /* 0x000fe20008000000 */
[----:B------:R-:W-:-:S02]  /*26d0*/  ULOP3.LUT UR18, UR4, 0x1000000, URZ, 0xfc, !UPT ;  /* 0x0100000004127892 */ /* 0x000fc4000f8efcff */
[----:B------:R-:W-:Y:S02]  /*26e0*/  UIADD3.64 UR14, UPT, UPT, UR4, UR14, URZ ;  /* 0x0000000e040e7297 */ /* 0x000fe4000fffe0ff */
[----:B------:R-:W-:Y:S01]  /*26f0*/  UIADD3.64 UR16, UPT, UPT, UR8, -UR16, URZ ;  /* 0x8000001008107297 */ /* 0x000fe2000fffe0ff */
[----:B------:R-:W-:Y:S01]  /*2700*/  UMOV UR5, 0x1 ;  /* 0x0000000100057882 */ /* 0x000fe20000000000 */
[----:B------:R-:W-:-:S10]  /*2710*/  UMOV UR4, URZ ;  /* 0x000000ff00047c82 */ /* 0x000fd40008000000 */
.L_x_10:
[----:B------:R-:W-:Y:S01]  /*2720*/  USHF.L.U32 UR6, UR6, 0x1f, URZ ;  /* 0x0000001f06067899 */ /* 0x000fe200080006ff */
[----:B------:R-:W-:-:S04]  /*2730*/  IMAD.WIDE R28, R51, 0x2, R28 ;  /* 0x00000002331c7825 */ /* 0x000fc800078e021c */
[----:B------:R-:W-:-:S04]  /*2740*/  IMAD.WIDE R30, R51, 0x2, R30 ;  /* 0x00000002331e7825 */ /* 0x000fc800078e021e */
[----:B0-----:R-:W-:-:S04]  /*2750*/  IMAD.U32 R62, RZ, RZ, UR6 ;  /* 0x00000006ff3e7e24 */ /* 0x001fc8000f8e00ff */
[----:B------:R-:W0:Y:S02]  /*2760*/  SYNCS.PHASECHK.TRANS64.TRYWAIT P3, [UR13], R62 ;  /* 0x0000003eff0075a7 */ /* 0x000e24000806110d */
[----:B0-----:R-:W-:Y:S05]  /*2770*/  @!P3 BRA `(.L_x_8) ;  /* 0x0000001800f8b947 */ /* 0x001fea0003800000 */
.L_x_16:
[-C--:B------:R-:W-:Y:S01]  /*2780*/  ISETP.GE.AND P3, PT, R55, R52.reuse, PT ;  /* 0x000000343700720c */ /* 0x080fe20003f66270 */
[----:B------:R-:W-:Y:S01]  /*2790*/  IMAD.WIDE R48, R103, 0x2, R48 ;  /* 0x0000000267307825 */ /* 0x000fe200078e0230 */
[-C--:B------:R-:W-:Y:S02]  /*27a0*/  ISETP.GE.AND P4, PT, R83, R52.reuse, PT ;  /* 0x000000345300720c */ /* 0x080fe40003f86270 */
[-C--:B------:R-:W-:Y:S01]  /*27b0*/  ISETP.GE.AND P6, PT, R85, R52.reuse, PT ;  /* 0x000000345500720c */ /* 0x080fe20003fc6270 */
[----:B------:R-:W-:Y:S01]  /*27c0*/  IMAD.WIDE R46, R103, 0x2, R46 ;  /* 0x00000002672e7825 */ /* 0x000fe200078e022e */
[----:B------:R-:W-:Y:S02]  /*27d0*/  ISETP.GE.AND P5, PT, R87, R52, PT ;  /* 0x000000345700720c */ /* 0x000fe40003fa6270 */
[----:B------:R-:W-:Y:S01]  /*27e0*/  PRMT R62, RZ, 0x7610, R62 ;  /* 0x00007610ff3e7816 */ /* 0x000fe2000000003e */
[----:B------:R-:W-:Y:S01]  /*27f0*/  IMAD.WIDE R42, R103, 0x2, R42 ;  /* 0x00000002672a7825 */ /* 0x000fe200078e022a */
[----:B------:R-:W-:-:S02]  /*2800*/  PRMT R64, RZ, 0x7610, R64 ;  /* 0x00007610ff407816 */ /* 0x000fc40000000040 */
[----:B------:R-:W-:Y:S01]  /*2810*/  PRMT R66, RZ, 0x7610, R66 ;  /* 0x00007610ff427816 */ /* 0x000fe20000000042 */
[----:B------:R-:W-:Y:S01]  /*2820*/  IMAD.WIDE R44, R103, 0x2, R44 ;  /* 0x00000002672c7825 */ /* 0x000fe200078e022c */
[----:B------:R-:W-:Y:S01]  /*2830*/  PRMT R68, RZ, 0x7610, R68 ;  /* 0x00007610ff447816 */ /* 0x000fe20000000044 */
[----:B------:R-:W2:Y:S01]  /*2840*/  @!P3 LDG.E.U16 R62, desc[UR24][R48.64] ;  /* 0x00000018303eb981 */ /* 0x000ea2000c1e1500 */
[-C--:B------:R-:W-:Y:S01]  /*2850*/  ISETP.GE.AND P3, PT, R59, R52.reuse, PT ;  /* 0x000000343b00720c */ /* 0x080fe20003f66270 */
[----:B------:R-:W-:Y:S02]  /*2860*/  IMAD.WIDE R14, R103, 0x2, R14 ;  /* 0x00000002670e7825 */ /* 0x000fe400078e020e */
[----:B------:R-:W3:Y:S01]  /*2870*/  @!P4 LDG.E.U16 R64, desc[UR24][R46.64] ;  /* 0x000000182e40c981 */ /* 0x000ee2000c1e1500 */
[-C--:B------:R-:W-:Y:S01]  /*2880*/  ISETP.GE.AND P4, PT, R61, R52.reuse, PT ;  /* 0x000000343d00720c */ /* 0x080fe20003f86270 */
[----:B------:R-:W-:Y:S02]  /*2890*/  IMAD.WIDE R16, R103, 0x2, R16 ;  /* 0x0000000267107825 */ /* 0x000fe400078e0210 */
[----:B------:R-:W4:Y:S01]  /*28a0*/  @!P6 LDG.E.U16 R66, desc[UR24][R44.64] ;  /* 0x000000182c42e981 */ /* 0x000f22000c1e1500 */
[----:B------:R-:W-:Y:S01]  /*28b0*/  ISETP.GE.AND P6, PT, R71, R52, PT ;  /* 0x000000344700720c */ /* 0x000fe20003fc6270 */
[----:B------:R-:W-:-:S02]  /*28c0*/  IMAD.WIDE R24, R103, 0x2, R24 ;  /* 0x0000000267187825 */ /* 0x000fc400078e0218 */
[----:B------:R-:W5:Y:S01]  /*28d0*/  @!P5 LDG.E.U16 R68, desc[UR24][R42.64] ;  /* 0x000000182a44d981 */ /* 0x000f62000c1e1500 */
[-C--:B------:R-:W-:Y:S01]  /*28e0*/  ISETP.GE.AND P5, PT, R77, R52.reuse, PT ;  /* 0x000000344d00720c */ /* 0x080fe20003fa6270 */
[C---:B------:R-:W-:Y:S01]  /*28f0*/  IMAD.WIDE R10, R103.reuse, 0x2, R10 ;  /* 0x00000002670a7825 */ /* 0x040fe200078e020a */
[----:B------:R-:W-:Y:S02]  /*2900*/  PRMT R70, RZ, 0x7610, R70 ;  /* 0x00007610ff467816 */ /* 0x000fe40000000046 */
[----:B------:R-:W-:Y:S01]  /*2910*/  PRMT R72, RZ, 0x7610, R72 ;  /* 0x00007610ff487816 */ /* 0x000fe20000000048 */
[----:B------:R-:W-:Y:S01]  /*2920*/  IMAD.WIDE R12, R103, 0x2, R12 ;  /* 0x00000002670c7825 */ /* 0x000fe200078e020c */
[----:B------:R-:W-:Y:S02]  /*2930*/  PRMT R74, RZ, 0x7610, R74 ;  /* 0x00007610ff4a7816 */ /* 0x000fe4000000004a */
[----:B------:R-:W-:Y:S01]  /*2940*/  PRMT R76, RZ, 0x7610, R76 ;  /* 0x00007610ff4c7816 */ /* 0x000fe2000000004c */
[----:B------:R-:W3:Y:S01]  /*2950*/  @!P3 LDG.E.U16 R70, desc[UR24][R16.64] ;  /* 0x000000181046b981 */ /* 0x000ee2000c1e1500 */
[----:B------:R-:W-:Y:S01]  /*2960*/  ISETP.GE.AND P3, PT, R63, R52, PT ;  /* 0x000000343f00720c */ /* 0x000fe20003f66270 */
[----:B------:R-:W-:-:S02]  /*2970*/  IMAD.WIDE R6, R103, 0x2, R6 ;  /* 0x0000000267067825 */ /* 0x000fc400078e0206 */
[----:B------:R-:W4:Y:S01]  /*2980*/  @!P4 LDG.E.U16 R72, desc[UR24][R14.64] ;  /* 0x000000180e48c981 */ /* 0x000f22000c1e1500 */
[-C--:B------:R-:W-:Y:S01]  /*2990*/  ISETP.GE.AND P4, PT, R69, R52.reuse, PT ;  /* 0x000000344500720c */ /* 0x080fe20003f86270 */
[----:B------:R-:W-:Y:S02]  /*29a0*/  IMAD.WIDE R8, R103, 0x2, R8 ;  /* 0x0000000267087825 */ /* 0x000fe400078e0208 */
[----:B------:R-:W4:Y:S01]  /*29b0*/  @!P6 LDG.E.U16 R74, desc[UR24][R12.64] ;  /* 0x000000180c4ae981 */ /* 0x000f22000c1e1500 */
[-C--:B------:R-:W-:Y:S01]  /*29c0*/  ISETP.GE.AND P6, PT, R73, R52.reuse, PT ;  /* 0x000000344900720c */ /* 0x080fe20003fc6270 */
[----:B------:R-:W-:Y:S02]  /*29d0*/  IMAD.WIDE R18, R103, 0x2, R18 ;  /* 0x0000000267127825 */ /* 0x000fe400078e0212 */
[----:B------:R-:W4:Y:S01]  /*29e0*/  @!P5 LDG.E.U16 R76, desc[UR24][R10.64] ;  /* 0x000000180a4cd981 */ /* 0x000f22000c1e1500 */
[----:B------:R-:W-:Y:S01]  /*29f0*/  ISETP.GE.AND P5, PT, R65, R52, PT ;  /* 0x000000344100720c */ /* 0x000fe20003fa6270 */
[----:B------:R-:W-:Y:S01]  /*2a00*/  IMAD.WIDE R4, R103, 0x2, R4 ;  /* 0x0000000267047825 */ /* 0x000fe200078e0204 */
[----:B------:R-:W-:-:S02]  /*2a10*/  PRMT R78, RZ, 0x7610, R78 ;  /* 0x00007610ff4e7816 */ /* 0x000fc4000000004e */
[----:B------:R-:W-:Y:S01]  /*2a20*/  PRMT R80, RZ, 0x7610, R80 ;  /* 0x00007610ff507816 */ /* 0x000fe20000000050 */
[----:B------:R-:W-:Y:S01]  /*2a30*/  IMAD.WIDE R20, R103, 0x2, R20 ;  /* 0x0000000267147825 */ /* 0x000fe200078e0214 */
[----:B------:R-:W-:Y:S02]  /*2a40*/  PRMT R82, RZ, 0x7610, R82 ;  /* 0x00007610ff527816 */ /* 0x000fe40000000052 */
[----:B------:R-:W-:Y:S01]  /*2a50*/  PRMT R86, RZ, 0x7610, R86 ;  /* 0x00007610ff567816 */ /* 0x000fe20000000056 */
[----:B------:R-:W4:Y:S01]  /*2a60*/  @!P3 LDG.E.U16 R78, desc[UR24][R8.64] ;  /* 0x00000018084eb981 */ /* 0x000f22000c1e1500 */
[-C--:B------:R-:W-:Y:S01]  /*2a70*/  ISETP.GE.AND P3, PT, R67, R52.reuse, PT ;  /* 0x000000344300720c */ /* 0x080fe20003f66270 */
[----:B------:R-:W-:Y:S02]  /*2a80*/  IMAD.WIDE R22, R103, 0x2, R22 ;  /* 0x0000000267167825 */ /* 0x000fe400078e0216 */
[----:B------:R-:W5:Y:S01]  /*2a90*/  @!P4 LDG.E.U16 R80, desc[UR24][R6.64] ;  /* 0x000000180650c981 */ /* 0x000f62000c1e1500 */
[----:B------:R-:W-:Y:S01]  /*2aa0*/  ISETP.GE.AND P4, PT, R79, R52, PT ;  /* 0x000000344f00720c */ /* 0x000fe20003f86270 */
[----:B------:R-:W-:-:S02]  /*2ab0*/  IMAD.WIDE R2, R103, 0x2, R2 ;  /* 0x0000000267027825 */ /* 0x000fc400078e0202 */
[----:B------:R-:W5:Y:S01]  /*2ac0*/  @!P6 LDG.E.U16 R82, desc[UR24][R4.64] ;  /* 0x000000180452e981 */ /* 0x000f62000c1e1500 */
[-C--:B------:R-:W-:Y:S01]  /*2ad0*/  ISETP.GE.AND P6, PT, R75, R52.reuse, PT ;  /* 0x000000344b00720c */ /* 0x080fe20003fc6270 */
[----:B------:R-:W-:Y:S02]  /*2ae0*/  IMAD.WIDE R32, R51, 0x2, R32 ;  /* 0x0000000233207825 */ /* 0x000fe400078e0220 */
[----:B------:R-:W5:Y:S01]  /*2af0*/  @!P5 LDG.E.U16 R86, desc[UR24][R24.64] ;  /* 0x000000181856d981 */ /* 0x000f62000c1e1500 */
[----:B------:R-:W-:Y:S01]  /*2b00*/  ISETP.GE.AND P5, PT, R81, R52, PT ;  /* 0x000000345100720c */ /* 0x000fe20003fa6270 */
[C---:B------:R-:W-:Y:S01]  /*2b10*/  IMAD.WIDE R34, R51.reuse, 0x2, R34 ;  /* 0x0000000233227825 */ /* 0x040fe200078e0222 */
[----:B------:R-:W-:Y:S02]  /*2b20*/  PRMT R88, RZ, 0x7610, R88 ;  /* 0x00007610ff587816 */ /* 0x000fe40000000058 */
[----:B------:R-:W-:Y:S01]  /*2b30*/  PRMT R84, RZ, 0x7610, R84 ;  /* 0x00007610ff547816 */ /* 0x000fe20000000054 */
[----:B------:R-:W-:Y:S01]  /*2b40*/  IMAD.WIDE R36, R51, 0x2, R36 ;  /* 0x0000000233247825 */ /* 0x000fe200078e0224 */
[----:B------:R-:W-:-:S02]  /*2b50*/  PRMT R90, RZ, 0x7610, R90 ;  /* 0x00007610ff5a7816 */ /* 0x000fc4000000005a */
[----:B------:R-:W-:Y:S01]  /*2b60*/  PRMT R92, RZ, 0x7610, R92 ;  /* 0x00007610ff5c7816 */ /* 0x000fe2000000005c */
[----:B------:R-:W5:Y:S01]  /*2b70*/  @!P3 LDG.E.U16 R88, desc[UR24][R22.64] ;  /* 0x000000181658b981 */ /* 0x000f62000c1e1500 */
[----:B------:R-:W-:-:S03]  /*2b80*/  IMAD.WIDE R38, R51, 0x2, R38 ;  /* 0x0000000233267825 */ /* 0x000fc600078e0226 */
[----:B------:R-:W5:Y:S01]  /*2b90*/  @!P6 LDG.E.U16 R90, desc[UR24][R20.64] ;  /* 0x00000018145ae981 */ /* 0x000f62000c1e1500 */
[----:B------:R-:W-:-:S03]  /*2ba0*/  IMAD.WIDE R40, R51, 0x2, R40 ;  /* 0x0000000233287825 */ /* 0x000fc600078e0228 */
[----:B------:R-:W5:Y:S04]  /*2bb0*/  @!P4 LDG.E.U16 R84, desc[UR24][R2.64] ;  /* 0x000000180254c981 */ /* 0x000f68000c1e1500 */
[----:B------:R-:W5:Y:S01]  /*2bc0*/  @!P5 LDG.E.U16 R92, desc[UR24][R18.64] ;  /* 0x00000018125cd981 */ /* 0x000f62000c1e1500 */
[----:B------:R-:W-:Y:S01]  /*2bd0*/  BAR.SYNC.DEFER_BLOCKING 0x0 ;  /* 0x0000000000007b1d */ /* 0x000fe20000010000 */
[----:B------:R-:W-:Y:S01]  /*2be0*/  ISETP.GE.AND P3, PT, R58, R52, PT ;  /* 0x000000343a00720c */ /* 0x000fe20003f66270 */
[----:B------:R-:W-:Y:S01]  /*2bf0*/  IMAD.WIDE R26, R51, 0x2, R26 ;  /* 0x00000002331a7825 */ /* 0x000fe200078e021a */
[----:B------:R-:W-:Y:S02]  /*2c00*/  PRMT R93, RZ, 0x7610, R93 ;  /* 0x00007610ff5d7816 */ /* 0x000fe4000000005d */
[----:B------:R-:W-:-:S02]  /*2c10*/  PRMT R95, RZ, 0x7610, R95 ;  /* 0x00007610ff5f7816 */ /* 0x000fc4000000005f */
[----:B------:R-:W-:Y:S02]  /*2c20*/  PRMT R97, RZ, 0x7610, R97 ;  /* 0x00007610ff617816 */ /* 0x000fe40000000061 */
[----:B------:R-:W-:Y:S02]  /*2c30*/  PRMT R99, RZ, 0x7610, R99 ;  /* 0x00007610ff637816 */ /* 0x000fe40000000063 */
[----:B------:R-:W-:Y:S02]  /*2c40*/  PRMT R101, RZ, 0x7610, R101 ;  /* 0x00007610ff657816 */ /* 0x000fe40000000065 */
[----:B------:R-:W-:Y:S02]  /*2c50*/  PRMT R105, RZ, 0x7610, R105 ;  /* 0x00007610ff697816 */ /* 0x000fe40000000069 */
[----:B------:R-:W-:Y:S02]  /*2c60*/  PRMT R107, RZ, 0x7610, R107 ;  /* 0x00007610ff6b7816 */ /* 0x000fe4000000006b */
[----:B------:R-:W-:Y:S01]  /*2c70*/  PRMT R113, RZ, 0x7610, R113 ;  /* 0x00007610ff717816 */ /* 0x000fe20000000071 */
[----:B------:R-:W5:Y:S04]  /*2c80*/  @!P3 LDG.E.U16 R93, desc[UR24][R40.64] ;  /* 0x00000018285db981 */ /* 0x000f68000c1e1500 */
[----:B------:R-:W5:Y:S04]  /*2c90*/  @!P3 LDG.E.U16 R95, desc[UR24][R38.64] ;  /* 0x00000018265fb981 */ /* 0x000f68000c1e1500 */
[----:B------:R-:W5:Y:S04]  /*2ca0*/  @!P3 LDG.E.U16 R97, desc[UR24][R36.64] ;  /* 0x000000182461b981 */ /* 0x000f68000c1e1500 */
[----:B------:R-:W5:Y:S04]  /*2cb0*/  @!P3 LDG.E.U16 R99, desc[UR24][R34.64] ;  /* 0x000000182263b981 */ /* 0x000f68000c1e1500 */
[----:B------:R-:W5:Y:S04]  /*2cc0*/  @!P3 LDG.E.U16 R101, desc[UR24][R32.64] ;  /* 0x000000182065b981 */ /* 0x000f68000c1e1500 */
[----:B------:R-:W5:Y:S04]  /*2cd0*/  @!P3 LDG.E.U16 R105, desc[UR24][R30.64] ;  /* 0x000000181e69b981 */ /* 0x000f68000c1e1500 */
[----:B------:R-:W5:Y:S04]  /*2ce0*/  @!P3 LDG.E.U16 R107, desc[UR24][R28.64] ;  /* 0x000000181c6bb981 */ /* 0x000f68000c1e1500 */
[----:B------:R-:W5:Y:S01]  /*2cf0*/  @!P3 LDG.E.U16 R113, desc[UR24][R26.64] ;  /* 0x000000181a71b981 */ /* 0x000f62000c1e1500 */
[----:B------:R-:W-:-:S04]  /*2d00*/  ULEA UR13, UR5, UR11, 0x3 ;  /* 0x0000000b050d7291 */ /* 0x000fc8000f8e18ff */
[----:B------:R-:W-:Y:S01]  /*2d10*/  UIADD3 UR13, UPT, UPT, UR13, 0x6000, URZ ;  /* 0x000060000d0d7890 */ /* 0x000fe2000fffe0ff */
[----:B--2---:R0:W-:Y:S04]  /*2d20*/  STS.U16 [R89+UR11+0x2000], R62 ;  /* 0x0020003e59007988 */ /* 0x0041e8000800040b */
[----:B---3--:R0:W-:Y:S04]  /*2d30*/  STS.U16 [R89+UR11+0x2400], R70 ;  /* 0x0024004659007988 */ /* 0x0081e8000800040b */
[----:B----4-:R0:W-:Y:S04]  /*2d40*/  STS.U16 [R89+UR11+0x2800], R78 ;  /* 0x0028004e59007988 */ /* 0x0101e8000800040b */
[----:B-----5:R0:W-:Y:S04]  /*2d50*/  STS.U16 [R89+UR11+0x2c00], R86 ;  /* 0x002c005659007988 */ /* 0x0201e8000800040b */
[----:B------:R0:W-:Y:S04]  /*2d60*/  STS.U16 [R91+UR11+0x2100], R64 ;  /* 0x002100405b007988 */ /* 0x0001e8000800040b */
        /* <DEDUP_REMOVED lines=19> */
[----:B------:R1:W-:Y:S06]  /*2ea0*/  MEMBAR.ALL.CTA ;  /* 0x0000000000007992 */ /* 0x0003ec0000008000 */
[----:B-1----:R-:W1:Y:S02]  /*2eb0*/  FENCE.VIEW.ASYNC.S ;  /* 0x00000000000073c6 */ /* 0x002e640000000000 */
[----:B-1----:R-:W-:Y:S06]  /*2ec0*/  BAR.SYNC.DEFER_BLOCKING 0x0 ;  /* 0x0000000000007b1d */ /* 0x002fec0000010000 */
[----:B------:R-:W-:Y:S05]  /*2ed0*/  @P0 BRA `(.L_x_9) ;  /* 0x0000000000380947 */ /* 0x000fea0003800000 */
[----:B------:R-:W-:Y:S01]  /*2ee0*/  UMOV UR19, 0x40004040 ;  /* 0x4000404000137882 */ /* 0x000fe20000000000 */
[----:B------:R-:W-:Y:S01]  /*2ef0*/  UMOV UR20, UR8 ;  /* 0x0000000800147c82 */ /* 0x000fe20008000000 */
[----:B------:R-:W-:Y:S01]  /*2f00*/  UMOV UR21, 0x80004020 ;  /* 0x8000402000157882 */ /* 0x000fe20000000000 */
[----:B------:R-:W-:Y:S01]  /*2f10*/  UMOV UR22, 0x0 ;  /* 0x0000000000167882 */ /* 0x000fe20000000000 */
[----:B------:R-:W-:Y:S01]  /*2f20*/  UMOV UR23, 0x8108490 ;  /* 0x0810849000177882 */ /* 0x000fe20000000000 */
[----:B------:R-:W-:Y:S01]  /*2f30*/  UMOV UR6, UR13 ;  /* 0x0000000d00067c82 */ /* 0x000fe20008000000 */
[----:B------:R-:W-:Y:S01]  /*2f40*/  UMOV UR7, URZ ;  /* 0x000000ff00077c82 */ /* 0x000fe20008000000 */
[----:B------:R-:W-:Y:S01]  /*2f50*/  UMOV UR26, 0x0 ;  /* 0x00000000001a7882 */ /* 0x000fe20000000000 */
[----:B------:R-:W-:Y:S01]  /*2f60*/  UMOV UR27, 0x8108490 ;  /* 0x08108490001b7882 */ /* 0x000fe20000000000 */
[----:B------:R1:W-:Y:S01]  /*2f70*/  UTCHMMA gdesc[UR18], gdesc[UR20], tmem[UR10], tmem[UR22], idesc[UR23], UPT ;  /* 0x00ff1614120075ea */ /* 0x0003e2000b80000a */
[----:B------:R-:W-:Y:S01]  /*2f80*/  UMOV UR6, UR6 ;  /* 0x0000000600067c82 */ /* 0x000fe20008000000 */
[----:B------:R1:W-:Y:S01]  /*2f90*/  UTCHMMA gdesc[UR14], gdesc[UR16], tmem[UR10], tmem[UR26], idesc[UR27], UPT ;  /* 0x00ff1a100e0075ea */ /* 0x0003e2000b80000a */
[----:B------:R1:W-:Y:S01]  /*2fa0*/  UTCBAR [UR6], URZ ;  /* 0x000000ff060073e9 */ /* 0x0003e200080000ff */
[----:B------:R-:W-:-:S02]  /*2fb0*/  NOP ;  /* 0x0000000000007918 */ /* 0x000fc40000000000 */
.L_x_9:
[----:B------:R-:W-:Y:S01]  /*2fc0*/  UIADD3 UR5, UPT, UPT, UR5, 0x1, URZ ;  /* 0x0000000105057890 */ /* 0x000fe2000fffe0ff */
[----:B------:R-:W-:Y:S02]  /*2fd0*/  VIADD R50, R50, 0xffffffff ;  /* 0xffffffff32327836 */ /* 0x000fe40000000000 */
[----:B------:R-:W-:Y:S01]  /*2fe0*/  VIADD R52, R52, 0xffffffe0 ;  /* 0xffffffe034347836 */ /* 0x000fe20000000000 */
[----:B------:R-:W-:Y:S02]  /*2ff0*/  UISETP.GT.AND UP0, UPT, UR5, 0x1, UPT ;  /* 0x000000010500788c */ /* 0x000fe4000bf04270 */
[----:B------:R-:W-:Y:S02]  /*3000*/  ISETP.NE.U32.AND P3, PT, R50, RZ, PT ;  /* 0x000000ff3200720c */ /* 0x000fe40003f65070 */
[----:B-1----:R-:W-:Y:S02]  /*3010*/  USEL UR6, URZ, 0x1, !UP0 ;  /* 0x00000001ff067887 */ /* 0x002fe4000c000000 */
[----:B------:R-:W-:-:S02]  /*3020*/  USEL UR5, UR5, URZ, !UP0 ;  /* 0x000000ff05057287 */ /* 0x000fc4000c000000 */
[----:B------:R-:W-:-:S03]  /*3030*/  ULOP3.LUT UR7, UR4, UR6, URZ, 0x3c, !UPT ;  /* 0x0000000604077292 */ /* 0x000fc6000f8e3cff */
[----:B------:R-:W-:-:S04]  /*3040*/  UMOV UR6, UR4 ;  /* 0x0000000400067c82 */ /* 0x000fc80008000000 */
[----:B------:R-:W-:Y:S01]  /*3050*/  UMOV UR4, UR7 ;  /* 0x0000000700047c82 */ /* 0x000fe20008000000 */
[----:B------:R-:W-:Y:S05]  /*3060*/  @P3 BRA `(.L_x_10) ;  /* 0xfffffff400ac3947 */ /* 0x000fea000383ffff */
.L_x_7:
[----:B------:R-:W-:-:S13]  /*3070*/  ISETP.GE.AND P0, PT, R53, 0x20, PT ;  /* 0x000000203500780c */ /* 0x000fda0003f06270 */
[----:B------:R-:W-:Y:S05]  /*3080*/  @!P0 BRA `(.L_x_11) ;  /* 0x0000000000108947 */ /* 0x000fea0003800000 */
[----:B------:R-:W-:-:S06]  /*3090*/  USHF.L.U32 UR6, UR6, 0x1f, URZ ;  /* 0x0000001f06067899 */ /* 0x000fcc00080006ff */
[----:B------:R-:W-:-:S04]  /*30a0*/  IMAD.U32 R2, RZ, RZ, UR6 ;  /* 0x00000006ff027e24 */ /* 0x000fc8000f8e00ff */
[----:B------:R-:W1:Y:S02]  /*30b0*/  SYNCS.PHASECHK.TRANS64.TRYWAIT P0, [UR13], R2 ;  /* 0x00000002ff0075a7 */ /* 0x000e64000800110d */
[----:B-1----:R-:W-:Y:S05]  /*30c0*/  @!P0 BRA `(.L_x_12) ;  /* 0x0000001000b08947 */ /* 0x002fea0003800000 */
.L_x_11:
[----:B------:R-:W-:Y:S01]  /*30d0*/  BAR.SYNC.DEFER_BLOCKING 0x0 ;  /* 0x0000000000007b1d */ /* 0x000fe20000010000 */
[C---:B------:R-:W-:Y:S02]  /*30e0*/  LOP3.LUT R2, R57.reuse, 0x80, RZ, 0xc0, !PT ;  /* 0x0000008039027812 */ /* 0x040fe400078ec0ff */
[----:B------:R-:W-:Y:S02]  /*30f0*/  LOP3.LUT R57, R57, 0x7f, RZ, 0xc0, !PT ;  /* 0x0000007f39397812 */ /* 0x000fe400078ec0ff */
[----:B------:R-:W-:Y:S01]  /*3100*/  LEA R2, R2, UR11, 0x5 ;  /* 0x0000000b02027c11 */ /* 0x000fe2000f8e28ff */
[----:B0-----:R-:W0:Y:S01]  /*3110*/  LDCU UR4, c[0x0][0x3b4] ;  /* 0x00007680ff0477ac */ /* 0x001e220008000800 */
[C---:B------:R-:W-:Y:S02]  /*3120*/  LOP3.LUT R3, R54.reuse, R55, RZ, 0xfc, !PT ;  /* 0x0000003736037212 */ /* 0x040fe400078efcff */
[C-C-:B------:R-:W-:Y:S01]  /*3130*/  LOP3.LUT R65, R54.reuse, 0x6, R55.reuse, 0xfe, !PT ;  /* 0x0000000636417812 */ /* 0x140fe200078efe37 */
[----:B------:R-:W-:Y:S01]  /*3140*/  IMAD R40, R57, 0x10, R2 ;  /* 0x0000001039287824 */ /* 0x000fe200078e0202 */
[----:B------:R-:W-:-:S02]  /*3150*/  LOP3.LUT R63, R54, 0x8, R55, 0xfe, !PT ;  /* 0x00000008363f7812 */ /* 0x000fc400078efe37 */
[C-C-:B------:R-:W-:Y:S02]  /*3160*/  LOP3.LUT R67, R54.reuse, 0x4, R55.reuse, 0xfe, !PT ;  /* 0x0000000436437812 */ /* 0x140fe400078efe37 */
[C-C-:B------:R-:W-:Y:S02]  /*3170*/  LOP3.LUT R41, R54.reuse, 0x1e, R55.reuse, 0xfe, !PT ;  /* 0x0000001e36297812 */ /* 0x140fe400078efe37 */
[C-C-:B------:R-:W-:Y:S02]  /*3180*/  LOP3.LUT R43, R54.reuse, 0x1c, R55.reuse, 0xfe, !PT ;  /* 0x0000001c362b7812 */ /* 0x140fe400078efe37 */
[C-C-:B------:R-:W-:Y:S02]  /*3190*/  LOP3.LUT R45, R54.reuse, 0x1a, R55.reuse, 0xfe, !PT ;  /* 0x0000001a362d7812 */ /* 0x140fe400078efe37 */
[C-C-:B------:R-:W-:Y:S02]  /*31a0*/  LOP3.LUT R47, R54.reuse, 0x18, R55.reuse, 0xfe, !PT ;  /* 0x00000018362f7812 */ /* 0x140fe400078efe37 */
[C-C-:B------:R-:W-:Y:S01]  /*31b0*/  LOP3.LUT R49, R54.reuse, 0x14, R55.reuse, 0xfe, !PT ;  /* 0x0000001436317812 */ /* 0x140fe200078efe37 */
[----:B------:R-:W1:Y:S02]  /*31c0*/  @!P2 SYNCS.CCTL.IV [UR11+0x6000] ;  /* 0x00600000ff00a9b1 */ /* 0x000e64000800000b */
[----:B-1----:R-:W-:Y:S01]  /*31d0*/  BAR.SYNC.DEFER_BLOCKING 0x0 ;  /* 0x0000000000007b1d */ /* 0x002fe20000010000 */
[----:B------:R-:W-:-:S02]  /*31e0*/  LOP3.LUT R51, R54, 0x12, R55, 0xfe, !PT ;  /* 0x0000001236337812 */ /* 0x000fc400078efe37 */
[C-C-:B------:R-:W-:Y:S02]  /*31f0*/  LOP3.LUT R53, R54.reuse, 0x10, R55.reuse, 0xfe, !PT ;  /* 0x0000001036357812 */ /* 0x140fe400078efe37 */
[C-C-:B------:R-:W-:Y:S02]  /*3200*/  LOP3.LUT R57, R54.reuse, 0xe, R55.reuse, 0xfe, !PT ;  /* 0x0000000e36397812 */ /* 0x140fe400078efe37 */
[C-C-:B------:R-:W-:Y:S01]  /*3210*/  LOP3.LUT R59, R54.reuse, 0xc, R55.reuse, 0xfe, !PT ;  /* 0x0000000c363b7812 */ /* 0x140fe200078efe37 */
[----:B------:R-:W1:Y:S01]  /*3220*/  LDTM.x32 R4, tmem[UR12] ;  /* 0x0000000c000479ee */ /* 0x000e6200082c0000 */
[----:B------:R-:W2:Y:S01]  /*3230*/  LDCU.128 UR12, c[0x0][0x390] ;  /* 0x00007200ff0c77ac */ /* 0x000ea20008000c00 */
[----:B------:R-:W-:Y:S01]  /*3240*/  LOP3.LUT R61, R54, 0xa, R55, 0xfe, !PT ;  /* 0x0000000a363d7812 */ /* 0x000fe200078efe37 */
[----:B------:R-:W3:Y:S01]  /*3250*/  @!P2 SYNCS.CCTL.IV [UR11+0x6008] ;  /* 0x00600800ff00a9b1 */ /* 0x000ee2000800000b */
[----:B------:R-:W-:Y:S01]  /*3260*/  NOP ;  /* 0x0000000000007918 */ /* 0x000fe20000000000 */
[----:B--2---:R-:W-:-:S04]  /*3270*/  ISETP.GE.AND P0, PT, R56, UR14, PT ;  /* 0x0000000e38007c0c */ /* 0x004fc8000bf06270 */
[----:B------:R-:W-:Y:S02]  /*3280*/  ISETP.LT.AND P2, PT, R3, UR15, !P0 ;  /* 0x0000000f03007c0c */ /* 0x000fe4000c741270 */
[----:B-1----:R-:W-:Y:S02]  /*3290*/  F2FP.BF16.F32.PACK_AB R4, R6, R4 ;  /* 0x000000040604723e */ /* 0x002fe400000010ff */
[----:B------:R-:W-:Y:S02]  /*32a0*/  F2FP.BF16.F32.PACK_AB R36, R7, R5 ;  /* 0x000000050724723e */ /* 0x000fe400000010ff */
[----:B------:R-:W-:Y:S02]  /*32b0*/  F2FP.BF16.F32.PACK_AB R5, R10, R8 ;  /* 0x000000080a05723e */ /* 0x000fe400000010ff */
[----:B------:R-:W-:Y:S02]  /*32c0*/  F2FP.BF16.F32.PACK_AB R37, R11, R9 ;  /* 0x000000090b25723e */ /* 0x000fe400000010ff */
[----:B------:R-:W-:-:S02]  /*32d0*/  F2FP.BF16.F32.PACK_AB R6, R14, R12 ;  /* 0x0000000c0e06723e */ /* 0x000fc400000010ff */
[----:B------:R-:W-:Y:S01]  /*32e0*/  F2FP.BF16.F32.PACK_AB R7, R18, R16 ;  /* 0x000000101207723e */ /* 0x000fe200000010ff */
[----:B0-----:R-:W-:Y:S01]  /*32f0*/  IMAD R16, R56, UR4, RZ ;  /* 0x0000000438107c24 */ /* 0x001fe2000f8e02ff */
[----:B------:R-:W-:Y:S02]  /*3300*/  F2FP.BF16.F32.PACK_AB R38, R15, R13 ;  /* 0x0000000d0f26723e */ /* 0x000fe400000010ff */
[----:B------:R-:W-:Y:S01]  /*3310*/  F2FP.BF16.F32.PACK_AB R39, R19, R17 ;  /* 0x000000111327723e */ /* 0x000fe200000010ff */
[----:B---3--:R-:W-:Y:S01]  /*3320*/  STS.128 [R40], R4 ;  /* 0x0000000428007388 */ /* 0x008fe20000000c00 */
[----:B------:R-:W-:Y:S02]  /*3330*/  LEA R17, R0, UR11, 0x4 ;  /* 0x0000000b00117c11 */ /* 0x000fe4000f8e20ff */
[----:B------:R-:W0:Y:S01]  /*3340*/  LDC R0, c[0x0][0x3b8] ;  /* 0x0000ee00ff007b82 */ /* 0x000e220000000800 */
[----:B------:R1:W-:Y:S01]  /*3350*/  STS.128 [R40+0x800], R36 ;  /* 0x0008002428007388 */ /* 0x0003e20000000c00 */
[----:B------:R-:W-:-:S02]  /*3360*/  F2FP.BF16.F32.PACK_AB R20, R22, R20 ;  /* 0x000000141614723e */ /* 0x000fc400000010ff */
[----:B------:R-:W-:-:S04]  /*3370*/  F2FP.BF16.F32.PACK_AB R12, R23, R21 ;  /* 0x00000015170c723e */ /* 0x000fc800000010ff */
[----:B------:R-:W-:Y:S01]  /*3380*/  BAR.SYNC.DEFER_BLOCKING 0x0 ;  /* 0x0000000000007b1d */ /* 0x000fe20000010000 */
[----:B------:R-:W-:Y:S02]  /*3390*/  F2FP.BF16.F32.PACK_AB R21, R26, R24 ;  /* 0x000000181a15723e */ /* 0x000fe400000010ff */
[----:B------:R-:W-:Y:S02]  /*33a0*/  F2FP.BF16.F32.PACK_AB R13, R27, R25 ;  /* 0x000000191b0d723e */ /* 0x000fe400000010ff */
[----:B------:R-:W-:Y:S02]  /*33b0*/  F2FP.BF16.F32.PACK_AB R22, R30, R28 ;  /* 0x0000001c1e16723e */ /* 0x000fe400000010ff */
[----:B------:R-:W-:Y:S02]  /*33c0*/  F2FP.BF16.F32.PACK_AB R14, R31, R29 ;  /* 0x0000001d1f0e723e */ /* 0x000fe400000010ff */
[----:B------:R-:W-:Y:S02]  /*33d0*/  F2FP.BF16.F32.PACK_AB R23, R34, R32 ;  /* 0x000000202217723e */ /* 0x000fe400000010ff */
[----:B------:R-:W-:-:S02]  /*33e0*/  F2FP.BF16.F32.PACK_AB R15, R35, R33 ;  /* 0x00000021230f723e */ /* 0x000fc400000010ff */
[----:B------:R-:W-:Y:S02]  /*33f0*/  LEA R2, P3, R16, UR12, 0x1 ;  /* 0x0000000c10027c11 */ /* 0x000fe4000f8608ff */
[--C-:B-1----:R-:W-:Y:S02]  /*3400*/  LOP3.LUT R39, R54, 0x16, R55.reuse, 0xfe, !PT ;  /* 0x0000001636277812 */ /* 0x102fe400078efe37 */
[----:B------:R-:W-:Y:S01]  /*3410*/  LEA.HI.X.SX32 R16, R16, UR13, 0x1, P3 ;  /* 0x0000000d10107c11 */ /* 0x000fe200098f0eff */
[-C--:B0-----:R-:W-:Y:S01]  /*3420*/  IMAD R37, R3, R0.reuse, RZ ;  /* 0x0000000003257224 */ /* 0x081fe200078e02ff */
[----:B------:R-:W-:Y:S01]  /*3430*/  LOP3.LUT R55, R54, 0x2, R55, 0xfe, !PT ;  /* 0x0000000236377812 */ /* 0x000fe200078efe37 */
[-C--:B------:R-:W-:Y:S01]  /*3440*/  IMAD R29, R65, R0.reuse, RZ ;  /* 0x00000000411d7224 */ /* 0x080fe200078e02ff */
[----:B------:R-:W-:Y:S01]  /*3450*/  ISETP.LT.AND P5, PT, R67, UR15, !P0 ;  /* 0x0000000f43007c0c */ /* 0x000fe2000c7a1270 */
[----:B------:R-:W-:Y:S01]  /*3460*/  IMAD R31, R63, R0, RZ ;  /* 0x000000003f1f7224 */ /* 0x000fe200078e02ff */
[----:B------:R-:W0:Y:S01]  /*3470*/  LDS.128 R8, [R17] ;  /* 0x0000000011087984 */ /* 0x000e220000000c00 */
[----:B------:R-:W-:Y:S01]  /*3480*/  LEA R18, P3, R37, R2, 0x1 ;  /* 0x0000000225127211 */ /* 0x000fe200078608ff */
[----:B------:R-:W-:Y:S01]  /*3490*/  IMAD R25, R67, R0, RZ ;  /* 0x0000000043197224 */ /* 0x000fe200078e02ff */
[----:B------:R-:W-:Y:S01]  /*34a0*/  ISETP.LT.AND P6, PT, R65, UR15, !P0 ;  /* 0x0000000f41007c0c */ /* 0x000fe2000c7c1270 */
[----:B------:R-:W-:Y:S01]  /*34b0*/  LDS.128 R4, [R17+0x1000] ;  /* 0x0010000011047984 */ /* 0x000fe20000000c00 */
[----:B------:R-:W-:Y:S01]  /*34c0*/  LEA.HI.X.SX32 R19, R37, R16, 0x1, P3 ;  /* 0x0000001025137211 */ /* 0x000fe200018f0eff */
[----:B------:R-:W-:Y:S01]  /*34d0*/  IMAD R27, R55, R0, RZ ;  /* 0x00000000371b7224 */ /* 0x000fe200078e02ff */
[----:B------:R-:W-:Y:S01]  /*34e0*/  BAR.SYNC.DEFER_BLOCKING 0x0 ;  /* 0x0000000000007b1d */ /* 0x000fe20000010000 */
[----:B------:R-:W-:Y:S01]  /*34f0*/  LEA R24, P4, R25, R2, 0x1 ;  /* 0x0000000219187211 */ /* 0x000fe200078808ff */
[----:B------:R-:W-:Y:S01]  /*3500*/  IMAD R37, R0, 0x20, R37 ;  /* 0x0000002000257824 */ /* 0x000fe200078e0225 */
[----:B------:R-:W-:-:S02]  /*3510*/  ISETP.LT.AND P3, PT, R55, UR15, !P0 ;  /* 0x0000000f37007c0c */ /* 0x000fc4000c761270 */
[----:B------:R-:W-:Y:S01]  /*3520*/  LEA.HI.X.SX32 R25, R25, R16, 0x1, P4 ;  /* 0x0000001019197211 */ /* 0x000fe200020f0eff */
[----:B------:R1:W-:Y:S04]  /*3530*/  STS.128 [R40], R20 ;  /* 0x0000001428007388 */ /* 0x0003e80000000c00 */
[----:B------:R2:W-:Y:S01]  /*3540*/  STS.128 [R40+0x800], R12 ;  /* 0x0008000c28007388 */ /* 0x0005e20000000c00 */
[----:B------:R-:W-:Y:S01]  /*3550*/  BAR.SYNC.DEFER_BLOCKING 0x0 ;  /* 0x0000000000007b1d */ /* 0x000fe20000010000 */
[----:B-1----:R-:W-:Y:S02]  /*3560*/  LEA R20, P4, R27, R2, 0x1 ;  /* 0x000000021b147211 */ /* 0x002fe400078808ff */
[----:B--2---:R-:W-:Y:S02]  /*3570*/  LOP3.LUT R12, R3, 0x3c, RZ, 0xfc, !PT ;  /* 0x0000003c030c7812 */ /* 0x004fe400078efcff */
[----:B------:R-:W-:Y:S01]  /*3580*/  LEA.HI.X.SX32 R21, R27, R16, 0x1, P4 ;  /* 0x000000101b157211 */ /* 0x000fe200020f0eff */
[----:B------:R-:W-:Y:S01]  /*3590*/  IMAD R27, R61, R0, RZ ;  /* 0x000000003d1b7224 */ /* 0x000fe200078e02ff */
[----:B------:R-:W-:Y:S01]  /*35a0*/  ISETP.LT.AND P4, PT, R63, UR15, !P0 ;  /* 0x0000000f3f007c0c */ /* 0x000fe2000c781270 */
[----:B0-----:R0:W-:Y:S01]  /*35b0*/  @P2 STG.E.U16 desc[UR24][R18.64], R8 ;  /* 0x0000000812002986 */ /* 0x0011e2000c101518 */
[----:B------:R-:W-:-:S04]  /*35c0*/  LEA R22, P2, R29, R2, 0x1 ;  /* 0x000000021d167211 */ /* 0x000fc800078408ff */
[----:B------:R-:W-:Y:S01]  /*35d0*/  LEA.HI.X.SX32 R23, R29, R16, 0x1, P2 ;  /* 0x000000101d177211 */ /* 0x000fe200010f0eff */
[----:B------:R-:W-:Y:S01]  /*35e0*/  IMAD R29, R59, R0, RZ ;  /* 0x000000003b1d7224 */ /* 0x000fe200078e02ff */
[C---:B0-----:R-:W-:Y:S02]  /*35f0*/  LEA R18, P2, R31.reuse, R2, 0x1 ;  /* 0x000000021f127211 */ /* 0x041fe400078408ff */
[----:B------:R-:W-:Y:S02]  /*3600*/  PRMT R8, R8, 0x7632, R8 ;  /* 0x0000763208087816 */ /* 0x000fe40000000008 */
[----:B------:R-:W-:Y:S01]  /*3610*/  LEA.HI.X.SX32 R19, R31, R16, 0x1, P2 ;  /* 0x000000101f137211 */ /* 0x000fe200010f0eff */
[----:B------:R-:W-:Y:S01]  /*3620*/  IMAD R31, R57, R0, RZ ;  /* 0x00000000391f7224 */ /* 0x000fe200078e02ff */
[----:B------:R-:W-:Y:S01]  /*3630*/  ISETP.LT.AND P2, PT, R12, UR15, !P0 ;  /* 0x0000000f0c007c0c */ /* 0x000fe2000c741270 */
[----:B------:R0:W-:Y:S01]  /*3640*/  @P3 STG.E.U16 desc[UR24][R20.64], R8 ;  /* 0x0000000814003986 */ /* 0x0001e2000c101518 */
[----:B------:R-:W-:-:S03]  /*3650*/  ISETP.LT.AND P3, PT, R61, UR15, !P0 ;  /* 0x0000000f3d007c0c */ /* 0x000fc6000c761270 */
[----:B------:R-:W1:Y:S04]  /*3660*/  LDS.128 R12, [R17] ;  /* 0x00000000110c7984 */ /* 0x000e680000000c00 */
[----:B------:R2:W-:Y:S01]  /*3670*/  @P5 STG.E.U16 desc[UR24][R24.64], R9 ;  /* 0x0000000918005986 */ /* 0x0005e2000c101518 */
[----:B------:R-:W-:Y:S02]  /*3680*/  LEA R26, P5, R27, R2, 0x1 ;  /* 0x000000021b1a7211 */ /* 0x000fe400078a08ff */
[----:B0-----:R-:W-:Y:S02]  /*3690*/  PRMT R21, R9, 0x7632, R21 ;  /* 0x0000763209157816 */ /* 0x001fe40000000015 */
[----:B------:R-:W-:Y:S02]  /*36a0*/  LEA.HI.X.SX32 R27, R27, R16, 0x1, P5 ;  /* 0x000000101b1b7211 */ /* 0x000fe400028f0eff */
[----:B------:R-:W-:Y:S01]  /*36b0*/  ISETP.LT.AND P5, PT, R57, UR15, !P0 ;  /* 0x0000000f39007c0c */ /* 0x000fe2000c7a1270 */
[----:B------:R0:W-:Y:S01]  /*36c0*/  @P6 STG.E.U16 desc[UR24][R22.64], R21 ;  /* 0x0000001516006986 */ /* 0x0001e2000c101518 */
[----:B------:R-:W-:-:S02]  /*36d0*/  ISETP.LT.AND P6, PT, R59, UR15, !P0 ;  /* 0x0000000f3b007c0c */ /* 0x000fc4000c7c1270 */
[----:B--2---:R-:W-:Y:S01]  /*36e0*/  PRMT R24, R11, 0x7632, R24 ;  /* 0x000076320b187816 */ /* 0x004fe20000000018 */
[----:B------:R2:W-:Y:S01]  /*36f0*/  @P4 STG.E.U16 desc[UR24][R18.64], R10 ;  /* 0x0000000a12004986 */ /* 0x0005e2000c101518 */
[----:B------:R-:W-:Y:S01]  /*3700*/  LEA R20, P4, R29, R2, 0x1 ;  /* 0x000000021d147211 */ /* 0x000fe200078808ff */
[----:B------:R-:W-:-:S03]  /*3710*/  IMAD R25, R51, R0, RZ ;  /* 0x0000000033197224 */ /* 0x000fc600078e02ff */
[----:B0-----:R-:W-:Y:S01]  /*3720*/  LEA.HI.X.SX32 R21, R29, R16, 0x1, P4 ;  /* 0x000000101d157211 */ /* 0x001fe200020f0eff */
[C---:B------:R-:W-:Y:S01]  /*3730*/  IMAD R23, R53.reuse, R0, RZ ;  /* 0x0000000035177224 */ /* 0x040fe200078e02ff */
[----:B------:R-:W-:Y:S02]  /*3740*/  ISETP.LT.AND P4, PT, R53, UR15, !P0 ;  /* 0x0000000f35007c0c */ /* 0x000fe4000c781270 */
[----:B--2---:R-:W-:-:S05]  /*3750*/  PRMT R19, R10, 0x7632, R19 ;  /* 0x000076320a137816 */ /* 0x004fca0000000013 */
[----:B------:R0:W-:Y:S01]  /*3760*/  @P3 STG.E.U16 desc[UR24][R26.64], R19 ;  /* 0x000000131a003986 */ /* 0x0001e2000c101518 */
[----:B------:R-:W-:-:S03]  /*3770*/  LEA R8, P3, R31, R2, 0x1 ;  /* 0x000000021f087211 */ /* 0x000fc600078608ff */
[----:B------:R2:W-:Y:S01]  /*3780*/  @P6 STG.E.U16 desc[UR24][R20.64], R11 ;  /* 0x0000000b14006986 */ /* 0x0005e2000c101518 */
[----:B------:R-:W-:Y:S02]  /*3790*/  LEA R18, P6, R23, R2, 0x1 ;  /* 0x0000000217127211 */ /* 0x000fe400078c08ff */
[-C--:B------:R-:W-:Y:S02]  /*37a0*/  LEA.HI.X.SX32 R9, R31, R16.reuse, 0x1, P3 ;  /* 0x000000101f097211 */ /* 0x080fe400018f0eff */
[----:B------:R-:W-:Y:S02]  /*37b0*/  ISETP.LT.AND P3, PT, R51, UR15, !P0 ;  /* 0x0000000f33007c0c */ /* 0x000fe4000c761270 */
[----:B0-----:R-:W-:Y:S01]  /*37c0*/  LEA.HI.X.SX32 R19, R23, R16, 0x1, P6 ;  /* 0x0000001017137211 */ /* 0x001fe200030f0eff */
[----:B------:R0:W-:Y:S01]  /*37d0*/  @P5 STG.E.U16 desc[UR24][R8.64], R24 ;  /* 0x0000001808005986 */ /* 0x0001e2000c101518 */
[CC--:B------:R-:W-:Y:S01]  /*37e0*/  IMAD R27, R49.reuse, R0.reuse, RZ ;  /* 0x00000000311b7224 */ /* 0x0c0fe200078e02ff */
[----:B------:R-:W-:Y:S01]  /*37f0*/  ISETP.LT.AND P5, PT, R49, UR15, !P0 ;  /* 0x0000000f31007c0c */ /* 0x000fe2000c7a1270 */
[----:B--2---:R-:W-:Y:S01]  /*3800*/  IMAD R21, R39, R0, RZ ;  /* 0x0000000027157224 */ /* 0x004fe200078e02ff */
[-C--:B------:R-:W-:Y:S01]  /*3810*/  LEA R22, P6, R25, R2.reuse, 0x1 ;  /* 0x0000000219167211 */ /* 0x080fe200078c08ff */
[----:B-1----:R1:W-:Y:S01]  /*3820*/  @P4 STG.E.U16 desc[UR24][R18.64], R12 ;  /* 0x0000000c12004986 */ /* 0x0023e2000c101518 */
[----:B------:R-:W-:-:S02]  /*3830*/  LEA R10, P4, R27, R2, 0x1 ;  /* 0x000000021b0a7211 */ /* 0x000fc400078808ff */
[-C--:B------:R-:W-:Y:S02]  /*3840*/  LEA.HI.X.SX32 R23, R25, R16.reuse, 0x1, P6 ;  /* 0x0000001019177211 */ /* 0x080fe400030f0eff */
[----:B------:R-:W-:Y:S02]  /*3850*/  ISETP.LT.AND P6, PT, R39, UR15, !P0 ;  /* 0x0000000f27007c0c */ /* 0x000fe4000c7c1270 */
[----:B0-----:R-:W-:Y:S02]  /*3860*/  PRMT R9, R12, 0x7632, R9 ;  /* 0x000076320c097816 */ /* 0x001fe40000000009 */
[----:B------:R-:W-:Y:S02]  /*3870*/  LEA.HI.X.SX32 R11, R27, R16, 0x1, P4 ;  /* 0x000000101b0b7211 */ /* 0x000fe400020f0eff */
[C---:B------:R-:W-:Y:S01]  /*3880*/  ISETP.LT.AND P4, PT, R47.reuse, UR15, !P0 ;  /* 0x0000000f2f007c0c */ /* 0x040fe2000c781270 */
[----:B------:R0:W-:Y:S01]  /*3890*/  @P3 STG.E.U16 desc[UR24][R22.64], R9 ;  /* 0x0000000916003986 */ /* 0x0001e2000c101518 */
[----:B-1----:R-:W-:Y:S01]  /*38a0*/  IMAD R19, R47, R0, RZ ;  /* 0x000000002f137224 */ /* 0x002fe200078e02ff */
[----:B------:R-:W-:-:S02]  /*38b0*/  LEA R8, P3, R21, R2, 0x1 ;  /* 0x0000000215087211 */ /* 0x000fc400078608ff */
[----:B------:R1:W-:Y:S01]  /*38c0*/  @P5 STG.E.U16 desc[UR24][R10.64], R13 ;  /* 0x0000000d0a005986 */ /* 0x0003e2000c101518 */
[----:B------:R-:W-:Y:S02]  /*38d0*/  PRMT R12, R13, 0x7632, R12 ;  /* 0x000076320d0c7816 */ /* 0x000fe4000000000c */
[----:B------:R-:W-:-:S04]  /*38e0*/  LEA R18, P5, R19, R2, 0x1 ;  /* 0x0000000213127211 */ /* 0x000fc800078a08ff */
[-C--:B------:R-:W-:Y:S02]  /*38f0*/  LEA.HI.X.SX32 R19, R19, R16.reuse, 0x1, P5 ;  /* 0x0000001013137211 */ /* 0x080fe400028f0eff */
[----:B0-----:R-:W-:Y:S01]  /*3900*/  LEA.HI.X.SX32 R9, R21, R16, 0x1, P3 ;  /* 0x0000001015097211 */ /* 0x001fe200018f0eff */
[CC--:B------:R-:W-:Y:S01]  /*3910*/  IMAD R21, R45.reuse, R0.reuse, RZ ;  /* 0x000000002d157224 */ /* 0x0c0fe200078e02ff */
[----:B------:R-:W-:Y:S01]  /*3920*/  ISETP.LT.AND P3, PT, R45, UR15, !P0 ;  /* 0x0000000f2d007c0c */ /* 0x000fe2000c761270 */
[----:B-1----:R-:W-:Y:S01]  /*3930*/  IMAD R11, R43, R0, RZ ;  /* 0x000000002b0b7224 */ /* 0x002fe200078e02ff */
[----:B------:R-:W-:Y:S01]  /*3940*/  LOP3.LUT R10, R3, 0x20, RZ, 0xfc, !PT ;  /* 0x00000020030a7812 */ /* 0x000fe200078efcff */
[----:B------:R0:W-:Y:S01]  /*3950*/  @P6 STG.E.U16 desc[UR24][R8.64], R12 ;  /* 0x0000000c08006986 */ /* 0x0001e2000c101518 */
[----:B------:R-:W-:Y:S02]  /*3960*/  LEA R20, P6, R21, R2, 0x1 ;  /* 0x0000000215147211 */ /* 0x000fe400078c08ff */
[----:B------:R-:W-:Y:S01]  /*3970*/  ISETP.LT.AND P5, PT, R43, UR15, !P0 ;  /* 0x0000000f2b007c0c */ /* 0x000fe2000c7a1270 */
[----:B------:R1:W-:Y:S01]  /*3980*/  @P4 STG.E.U16 desc[UR24][R18.64], R14 ;  /* 0x0000000e12004986 */ /* 0x0003e2000c101518 */
[----:B------:R-:W-:-:S02]  /*3990*/  LEA.HI.X.SX32 R21, R21, R16, 0x1, P6 ;  /* 0x0000001015157211 */ /* 0x000fc400030f0eff */
[----:B------:R-:W-:Y:S02]  /*39a0*/  ISETP.LT.AND P4, PT, R10, UR15, !P0 ;  /* 0x0000000f0a007c0c */ /* 0x000fe4000c781270 */
[----:B------:R-:W-:Y:S02]  /*39b0*/  PRMT R13, R14, 0x7632, R13 ;  /* 0x000076320e0d7816 */ /* 0x000fe4000000000d */
[----:B------:R-:W-:Y:S01]  /*39c0*/  LEA R10, P6, R11, R2, 0x1 ;  /* 0x000000020b0a7211 */ /* 0x000fe200078c08ff */
[----:B0-----:R-:W-:Y:S01]  /*39d0*/  IMAD R9, R41, R0, RZ ;  /* 0x0000000029097224 */ /* 0x001fe200078e02ff */
[----:B------:R-:W-:Y:S01]  /*39e0*/  LOP3.LUT R12, R3, 0x22, RZ, 0xfc, !PT ;  /* 0x00000022030c7812 */ /* 0x000fe200078efcff */
[----:B------:R0:W-:Y:S01]  /*39f0*/  @P3 STG.E.U16 desc[UR24][R20.64], R13 ;  /* 0x0000000d14003986 */ /* 0x0001e2000c101518 */
[----:B------:R-:W-:Y:S01]  /*3a00*/  LEA.HI.X.SX32 R11, R11, R16, 0x1, P6 ;  /* 0x000000100b0b7211 */ /* 0x000fe200030f0eff */
[----:B-1----:R-:W-:Y:S01]  /*3a10*/  IMAD R19, R0, 0x2, R37 ;  /* 0x0000000200137824 */ /* 0x002fe200078e0225 */
[----:B------:R-:W-:-:S02]  /*3a20*/  ISETP.LT.AND P3, PT, R41, UR15, !P0 ;  /* 0x0000000f29007c0c */ /* 0x000fc4000c761270 */
[C---:B------:R-:W-:Y:S01]  /*3a30*/  LEA R8, P6, R9.reuse, R2, 0x1 ;  /* 0x0000000209087211 */ /* 0x040fe200078c08ff */
[----:B------:R1:W-:Y:S01]  /*3a40*/  @P5 STG.E.U16 desc[UR24][R10.64], R15 ;  /* 0x0000000f0a005986 */ /* 0x0003e2000c101518 */
[----:B------:R-:W-:Y:S02]  /*3a50*/  ISETP.LT.AND P5, PT, R12, UR15, !P0 ;  /* 0x0000000f0c007c0c */ /* 0x000fe4000c7a1270 */
[----:B------:R-:W-:Y:S02]  /*3a60*/  LEA.HI.X.SX32 R9, R9, R16, 0x1, P6 ;  /* 0x0000001009097211 */ /* 0x000fe400030f0eff */
[----:B------:R-:W-:Y:S02]  /*3a70*/  LEA R12, P6, R37, R2, 0x1 ;  /* 0x00000002250c7211 */ /* 0x000fe400078c08ff */
[----:B0-----:R-:W-:Y:S02]  /*3a80*/  PRMT R20, R15, 0x7632, R20 ;  /* 0x000076320f147816 */ /* 0x001fe40000000014 */
[----:B------:R-:W-:-:S02]  /*3a90*/  LEA.HI.X.SX32 R13, R37, R16, 0x1, P6 ;  /* 0x00000010250d7211 */ /* 0x000fc400030f0eff */
[----:B------:R-:W-:Y:S01]  /*3aa0*/  LOP3.LUT R14, R3, 0x24, RZ, 0xfc, !PT ;  /* 0x00000024030e7812 */ /* 0x000fe200078efcff */
[----:B-1----:R-:W-:Y:S01]  /*3ab0*/  IMAD R11, R0, 0x2, R19 ;  /* 0x00000002000b7824 */ /* 0x002fe200078e0213 */
[----:B------:R0:W-:Y:S01]  /*3ac0*/  @P3 STG.E.U16 desc[UR24][R8.64], R20 ;  /* 0x0000001408003986 */ /* 0x0001e2000c101518 */
[-C--:B------:R-:W-:Y:S02]  /*3ad0*/  LEA R18, P3, R19, R2.reuse, 0x1 ;  /* 0x0000000213127211 */ /* 0x080fe400078608ff */
[----:B------:R-:W-:Y:S01]  /*3ae0*/  ISETP.LT.AND P6, PT, R14, UR15, !P0 ;  /* 0x0000000f0e007c0c */ /* 0x000fe2000c7c1270 */
[----:B------:R1:W-:Y:S01]  /*3af0*/  @P4 STG.E.U16 desc[UR24][R12.64], R4 ;  /* 0x000000040c004986 */ /* 0x0003e2000c101518 */
[----:B------:R-:W-:Y:S02]  /*3b00*/  LEA R14, P4, R11, R2, 0x1 ;  /* 0x000000020b0e7211 */ /* 0x000fe400078808ff */
[----:B------:R-:W-:Y:S02]  /*3b10*/  LOP3.LUT R10, R3, 0x2a, RZ, 0xfc, !PT ;  /* 0x0000002a030a7812 */ /* 0x000fe400078efcff */
[----:B------:R-:W-:-:S02]  /*3b20*/  LEA.HI.X.SX32 R19, R19, R16, 0x1, P3 ;  /* 0x0000001013137211 */ /* 0x000fc400018f0eff */
[----:B------:R-:W-:Y:S01]  /*3b30*/  LEA.HI.X.SX32 R15, R11, R16, 0x1, P4 ;  /* 0x000000100b0f7211 */ /* 0x000fe200020f0eff */
[----:B------:R-:W-:Y:S01]  /*3b40*/  IMAD R11, R0, 0x2, R11 ;  /* 0x00000002000b7824 */ /* 0x000fe200078e020b */
[----:B0-----:R-:W-:Y:S02]  /*3b50*/  PRMT R9, R4, 0x7632, R9 ;  /* 0x0000763204097816 */ /* 0x001fe40000000009 */
[----:B------:R-:W-:Y:S01]  /*3b60*/  ISETP.LT.AND P3, PT, R10, UR15, !P0 ;  /* 0x0000000f0a007c0c */ /* 0x000fe2000c761270 */
[C---:B------:R-:W-:Y:S01]  /*3b70*/  IMAD R21, R0.reuse, 0x2, R11 ;  /* 0x0000000200157824 */ /* 0x040fe200078e020b */
[----:B------:R-:W-:Y:S01]  /*3b80*/  LOP3.LUT R10, R3, 0x26, RZ, 0xfc, !PT ;  /* 0x00000026030a7812 */ /* 0x000fe200078efcff */
[----:B------:R0:W-:Y:S01]  /*3b90*/  @P5 STG.E.U16 desc[UR24][R18.64], R9 ;  /* 0x0000000912005986 */ /* 0x0001e2000c101518 */
[----:B-1----:R-:W-:Y:S01]  /*3ba0*/  LEA R12, P5, R11, R2, 0x1 ;  /* 0x000000020b0c7211 */ /* 0x002fe200078a08ff */
[----:B------:R-:W-:Y:S01]  /*3bb0*/  IMAD R23, R0, 0x2, R21 ;  /* 0x0000000200177824 */ /* 0x000fe200078e0215 */
[----:B------:R-:W-:Y:S01]  /*3bc0*/  ISETP.LT.AND P4, PT, R10, UR15, !P0 ;  /* 0x0000000f0a007c0c */ /* 0x000fe2000c781270 */
[----:B------:R1:W-:Y:S01]  /*3bd0*/  @P6 STG.E.U16 desc[UR24][R14.64], R5 ;  /* 0x000000050e006986 */ /* 0x0003e2000c101518 */
[----:B------:R-:W-:-:S02]  /*3be0*/  LOP3.LUT R4, R3, 0x28, RZ, 0xfc, !PT ;  /* 0x0000002803047812 */ /* 0x000fc400078efcff */
[----:B------:R-:W-:Y:S02]  /*3bf0*/  LEA.HI.X.SX32 R13, R11, R16, 0x1, P5 ;  /* 0x000000100b0d7211 */ /* 0x000fe400028f0eff */
[----:B------:R-:W2:Y:S01]  /*3c00*/  LDS.128 R8, [R17+0x1000] ;  /* 0x0010000011087984 */ /* 0x000ea20000000c00 */
[----:B------:R-:W-:Y:S02]  /*3c10*/  ISETP.LT.AND P6, PT, R4, UR15, !P0 ;  /* 0x0000000f04007c0c */ /* 0x000fe4000c7c1270 */
[----:B0-----:R-:W-:Y:S02]  /*3c20*/  LEA R18, P5, R21, R2, 0x1 ;  /* 0x0000000215127211 */ /* 0x001fe400078a08ff */
[----:B------:R-:W-:Y:S02]  /*3c30*/  PRMT R20, R5, 0x7632, R20 ;  /* 0x0000763205147816 */ /* 0x000fe40000000014 */
[----:B------:R-:W-:Y:S01]  /*3c40*/  LOP3.LUT R4, R3, 0x2e, RZ, 0xfc, !PT ;  /* 0x0000002e03047812 */ /* 0x000fe200078efcff */
[----:B-1----:R-:W-:Y:S01]  /*3c50*/  IMAD R15, R0, 0x2, R23 ;  /* 0x00000002000f7824 */ /* 0x002fe200078e0217 */
[----:B------:R-:W-:Y:S01]  /*3c60*/  LEA.HI.X.SX32 R19, R21, R16, 0x1, P5 ;  /* 0x0000001015137211 */ /* 0x000fe200028f0eff */
[----:B------:R0:W-:Y:S01]  /*3c70*/  @P4 STG.E.U16 desc[UR24][R12.64], R20 ;  /* 0x000000140c004986 */ /* 0x0001e2000c101518 */
[----:B------:R-:W-:-:S02]  /*3c80*/  LOP3.LUT R5, R3, 0x2c, RZ, 0xfc, !PT ;  /* 0x0000002c03057812 */ /* 0x000fc400078efcff */
[----:B------:R-:W-:Y:S01]  /*3c90*/  ISETP.LT.AND P5, PT, R4, UR15, !P0 ;  /* 0x0000000f04007c0c */ /* 0x000fe2000c7a1270 */
[----:B------:R1:W-:Y:S01]  /*3ca0*/  @P6 STG.E.U16 desc[UR24][R18.64], R6 ;  /* 0x0000000612006986 */ /* 0x0003e2000c101518 */
[----:B------:R-:W-:Y:S02]  /*3cb0*/  LEA R4, P4, R23, R2, 0x1 ;  /* 0x0000000217047211 */ /* 0x000fe400078808ff */
[----:B------:R-:W-:Y:S02]  /*3cc0*/  ISETP.LT.AND P6, PT, R5, UR15, !P0 ;  /* 0x0000000f05007c0c */ /* 0x000fe4000c7c1270 */
[----:B------:R-:W-:Y:S02]  /*3cd0*/  LEA.HI.X.SX32 R5, R23, R16, 0x1, P4 ;  /* 0x0000001017057211 */ /* 0x000fe400020f0eff */
[----:B------:R-:W-:Y:S01]  /*3ce0*/  LEA R14, P4, R15, R2, 0x1 ;  /* 0x000000020f0e7211 */ /* 0x000fe200078808ff */
[----:B0-----:R-:W-:Y:S01]  /*3cf0*/  IMAD R13, R0, 0x2, R15 ;  /* 0x00000002000d7824 */ /* 0x001fe200078e020f */
[----:B------:R-:W-:-:S02]  /*3d00*/  LOP3.LUT R17, R3, 0x30, RZ, 0xfc, !PT ;  /* 0x0000003003117812 */ /* 0x000fc400078efcff */
[----:B------:R-:W-:Y:S02]  /*3d10*/  LEA.HI.X.SX32 R15, R15, R16, 0x1, P4 ;  /* 0x000000100f0f7211 */ /* 0x000fe400020f0eff */
[----:B-1----:R-:W-:Y:S02]  /*3d20*/  PRMT R19, R6, 0x7632, R19 ;  /* 0x0000763206137816 */ /* 0x002fe40000000013 */
[----:B------:R-:W-:Y:S01]  /*3d30*/  ISETP.LT.AND P4, PT, R17, UR15, !P0 ;  /* 0x0000000f11007c0c */ /* 0x000fe2000c781270 */
[----:B------:R-:W-:Y:S01]  /*3d40*/  IMAD R17, R0, 0x2, R13 ;  /* 0x0000000200117824 */ /* 0x000fe200078e020d */
[----:B------:R-:W-:Y:S01]  /*3d50*/  LOP3.LUT R6, R3, 0x34, RZ, 0xfc, !PT ;  /* 0x0000003403067812 */ /* 0x000fe200078efcff */
[----:B------:R0:W-:Y:S01]  /*3d60*/  @P3 STG.E.U16 desc[UR24][R4.64], R19 ;  /* 0x0000001304003986 */ /* 0x0001e2000c101518 */
[----:B------:R-:W-:Y:S02]  /*3d70*/  LEA R12, P3, R13, R2, 0x1 ;  /* 0x000000020d0c7211 */ /* 0x000fe400078608ff */
[----:B------:R-:W-:Y:S01]  /*3d80*/  LOP3.LUT R20, R3, 0x3a, RZ, 0xfc, !PT ;  /* 0x0000003a03147812 */ /* 0x000fe200078efcff */
[----:B------:R-:W-:Y:S01]  /*3d90*/  @P6 STG.E.U16 desc[UR24][R14.64], R7 ;  /* 0x000000070e006986 */ /* 0x000fe2000c101518 */
[----:B------:R-:W-:-:S02]  /*3da0*/  LEA.HI.X.SX32 R13, R13, R16, 0x1, P3 ;  /* 0x000000100d0d7211 */ /* 0x000fc400018f0eff */
[----:B------:R-:W-:Y:S02]  /*3db0*/  ISETP.LT.AND P3, PT, R6, UR15, !P0 ;  /* 0x0000000f06007c0c */ /* 0x000fe4000c761270 */
[----:B------:R-:W-:Y:S02]  /*3dc0*/  LOP3.LUT R6, R3, 0x32, RZ, 0xfc, !PT ;  /* 0x0000003203067812 */ /* 0x000fe400078efcff */
[----:B0-----:R-:W-:Y:S01]  /*3dd0*/  PRMT R5, R7, 0x7632, R5 ;  /* 0x0000763207057816 */ /* 0x001fe20000000005 */
[----:B------:R-:W-:Y:S01]  /*3de0*/  IMAD R19, R0, 0x2, R17 ;  /* 0x0000000200137824 */ /* 0x000fe200078e0211 */
[----:B------:R-:W-:-:S03]  /*3df0*/  LEA R4, P6, R17, R2, 0x1 ;  /* 0x0000000211047211 */ /* 0x000fc600078c08ff */
[----:B------:R0:W-:Y:S01]  /*3e00*/  @P5 STG.E.U16 desc[UR24][R12.64], R5 ;  /* 0x000000050c005986 */ /* 0x0001e2000c101518 */
[----:B------:R-:W-:Y:S02]  /*3e10*/  ISETP.LT.AND P5, PT, R6, UR15, !P0 ;  /* 0x0000000f06007c0c */ /* 0x000fe4000c7a1270 */
[----:B------:R-:W-:Y:S02]  /*3e20*/  LOP3.LUT R6, R3, 0x38, RZ, 0xfc, !PT ;  /* 0x0000003803067812 */ /* 0x000fe400078efcff */
[----:B0-----:R-:W-:Y:S01]  /*3e30*/  LEA.HI.X.SX32 R5, R17, R16, 0x1, P6 ;  /* 0x0000001011057211 */ /* 0x001fe200030f0eff */
[----:B------:R-:W-:Y:S01]  /*3e40*/  IMAD R17, R0, 0x2, R19 ;  /* 0x0000000200117824 */ /* 0x000fe200078e0213 */
[----:B------:R-:W-:Y:S02]  /*3e50*/  LEA R18, P6, R19, R2, 0x1 ;  /* 0x0000000213127211 */ /* 0x000fe400078c08ff */
[----:B------:R-:W-:Y:S01]  /*3e60*/  LOP3.LUT R12, R3, 0x36, RZ, 0xfc, !PT ;  /* 0x00000036030c7812 */ /* 0x000fe200078efcff */
[----:B--2---:R0:W-:Y:S01]  /*3e70*/  @P4 STG.E.U16 desc[UR24][R4.64], R8 ;  /* 0x0000000804004986 */ /* 0x0041e2000c101518 */
[----:B------:R-:W-:Y:S01]  /*3e80*/  ISETP.LT.AND P4, PT, R6, UR15, !P0 ;  /* 0x0000000f06007c0c */ /* 0x000fe2000c781270 */
[----:B------:R-:W-:Y:S01]  /*3e90*/  IMAD R13, R0, 0x2, R17 ;  /* 0x00000002000d7824 */ /* 0x000fe200078e0211 */
[----:B------:R-:W-:-:S02]  /*3ea0*/  LEA.HI.X.SX32 R19, R19, R16, 0x1, P6 ;  /* 0x0000001013137211 */ /* 0x000fc400030f0eff */
[----:B------:R-:W-:Y:S01]  /*3eb0*/  LEA R6, P6, R17, R2, 0x1 ;  /* 0x0000000211067211 */ /* 0x000fe200078c08ff */
[----:B------:R-:W-:-:S03]  /*3ec0*/  IMAD R15, R0, 0x2, R13 ;  /* 0x00000002000f7824 */ /* 0x000fc600078e020d */
[----:B------:R-:W-:Y:S01]  /*3ed0*/  LEA.HI.X.SX32 R7, R17, R16, 0x1, P6 ;  /* 0x0000001011077211 */ /* 0x000fe200030f0eff */
[----:B------:R-:W-:Y:S01]  /*3ee0*/  IMAD R17, R0, 0x2, R15 ;  /* 0x0000000200117824 */ /* 0x000fe200078e020f */
[----:B0-----:R-:W-:Y:S02]  /*3ef0*/  PRMT R5, R8, 0x7632, R5 ;  /* 0x0000763208057816 */ /* 0x001fe40000000005 */
[----:B------:R-:W-:Y:S01]  /*3f00*/  LOP3.LUT R8, R3, 0x3e, RZ, 0xfc, !PT ;  /* 0x0000003e03087812 */ /* 0x000fe200078efcff */
[----:B------:R-:W-:Y:S02]  /*3f10*/  IMAD R3, R0, 0x2, R17 ;  /* 0x0000000200037824 */ /* 0x000fe400078e0211 */
[----:B------:R0:W-:Y:S01]  /*3f20*/  @P5 STG.E.U16 desc[UR24][R18.64], R5 ;  /* 0x0000000512005986 */ /* 0x0001e2000c101518 */
[----:B------:R-:W-:Y:S02]  /*3f30*/  ISETP.LT.AND P5, PT, R12, UR15, !P0 ;  /* 0x0000000f0c007c0c */ /* 0x000fe4000c7a1270 */
[-C--:B------:R-:W-:Y:S01]  /*3f40*/  LEA R12, P6, R15, R2.reuse, 0x1 ;  /* 0x000000020f0c7211 */ /* 0x080fe200078c08ff */
[----:B------:R1:W-:Y:S01]  /*3f50*/  @P3 STG.E.U16 desc[UR24][R6.64], R9 ;  /* 0x0000000906003986 */ /* 0x0003e2000c101518 */
[----:B------:R-:W-:-:S04]  /*3f60*/  LEA R4, P3, R13, R2, 0x1 ;  /* 0x000000020d047211 */ /* 0x000fc800078608ff */
[----:B0-----:R-:W-:Y:S01]  /*3f70*/  LEA.HI.X.SX32 R5, R13, R16, 0x1, P3 ;  /* 0x000000100d057211 */ /* 0x001fe200018f0eff */
[----:B------:R-:W-:Y:S01]  /*3f80*/  IMAD R19, R0, 0x2, R3 ;  /* 0x0000000200137824 */ /* 0x000fe200078e0203 */
[----:B------:R-:W-:Y:S02]  /*3f90*/  LEA R14, P3, R17, R2, 0x1 ;  /* 0x00000002110e7211 */ /* 0x000fe400078608ff */
[-C--:B------:R-:W-:Y:S02]  /*3fa0*/  LEA.HI.X.SX32 R13, R15, R16.reuse, 0x1, P6 ;  /* 0x000000100f0d7211 */ /* 0x080fe400030f0eff */
[----:B------:R-:W-:Y:S02]  /*3fb0*/  LEA.HI.X.SX32 R15, R17, R16, 0x1, P3 ;  /* 0x00000010110f7211 */ /* 0x000fe400018f0eff */
[----:B------:R-:W-:Y:S02]  /*3fc0*/  ISETP.LT.AND P3, PT, R20, UR15, !P0 ;  /* 0x0000000f14007c0c */ /* 0x000fe4000c761270 */
[----:B-1----:R-:W-:-:S02]  /*3fd0*/  LEA R6, P6, R3, R2, 0x1 ;  /* 0x0000000203067211 */ /* 0x002fc400078c08ff */
[----:B------:R-:W-:Y:S02]  /*3fe0*/  ISETP.LT.AND P0, PT, R8, UR15, !P0 ;  /* 0x0000000f08007c0c */ /* 0x000fe4000c701270 */
[----:B------:R-:W-:Y:S02]  /*3ff0*/  PRMT R9, R9, 0x7632, R9 ;  /* 0x0000763209097816 */ /* 0x000fe40000000009 */
[----:B------:R-:W-:Y:S02]  /*4000*/  LEA.HI.X.SX32 R7, R3, R16, 0x1, P6 ;  /* 0x0000001003077211 */ /* 0x000fe400030f0eff */
[C---:B------:R-:W-:Y:S01]  /*4010*/  LEA R2, P6, R19.reuse, R2, 0x1 ;  /* 0x0000000213027211 */ /* 0x040fe200078c08ff */
[----:B------:R0:W-:Y:S01]  /*4020*/  @P5 STG.E.U16 desc[UR24][R4.64], R9 ;  /* 0x0000000904005986 */ /* 0x0001e2000c101518 */
[----:B------:R-:W-:Y:S02]  /*4030*/  PRMT R0, R10, 0x7632, R0 ;  /* 0x000076320a007816 */ /* 0x000fe40000000000 */
[----:B------:R-:W-:Y:S01]  /*4040*/  LEA.HI.X.SX32 R3, R19, R16, 0x1, P6 ;  /* 0x0000001013037211 */ /* 0x000fe200030f0eff */
[----:B------:R1:W-:Y:S04]  /*4050*/  @P4 STG.E.U16 desc[UR24][R12.64], R10 ;  /* 0x0000000a0c004986 */ /* 0x0003e8000c101518 */
[----:B------:R1:W-:Y:S01]  /*4060*/  @P3 STG.E.U16 desc[UR24][R14.64], R0 ;  /* 0x000000000e003986 */ /* 0x0003e2000c101518 */
[----:B0-----:R-:W-:-:S03]  /*4070*/  PRMT R5, R11, 0x7632, R5 ;  /* 0x000076320b057816 */ /* 0x001fc60000000005 */
[----:B------:R1:W-:Y:S04]  /*4080*/  @P2 STG.E.U16 desc[UR24][R6.64], R11 ;  /* 0x0000000b06002986 */ /* 0x0003e8000c101518 */
[----:B------:R1:W-:Y:S01]  /*4090*/  @P0 STG.E.U16 desc[UR24][R2.64], R5 ;  /* 0x0000000502000986 */ /* 0x0003e2000c101518 */
[----:B------:R-:W-:Y:S06]  /*40a0*/  BAR.SYNC.DEFER_BLOCKING 0x0 ;  /* 0x0000000000007b1d */ /* 0x000fec0000010000 */
[----:B------:R-:W-:Y:S05]  /*40b0*/  @P1 BRA `(.L_x_13) ;  /* 0x0000000000a01947 */ /* 0x000fea0003800000 */
[----:B------:R-:W0:Y:S01]  /*40c0*/  S2UR UR5, SR_CgaCtaId ;  /* 0x00000000000579c3 */ /* 0x000e220000008800 */
[----:B------:R-:W-:Y:S01]  /*40d0*/  NOP ;  /* 0x0000000000007918 */ /* 0x000fe20000000000 */
[----:B------:R-:W-:Y:S01]  /*40e0*/  UMOV UR4, 0x50 ;  /* 0x0000005000047882 */ /* 0x000fe20000000000 */
[----:B-1----:R-:W-:Y:S02]  /*40f0*/  IMAD.U32 R0, RZ, RZ, UR10 ;  /* 0x0000000aff007e24 */ /* 0x002fe4000f8e00ff */
[----:B------:R-:W-:Y:S02]  /*4100*/  IMAD.MOV.U32 R3, RZ, RZ, 0x3 ;  /* 0x00000003ff037424 */ /* 0x000fe400078e00ff */
[----:B------:R-:W-:Y:S01]  /*4110*/  IMAD.MOV.U32 R7, RZ, RZ, 0x1 ;  /* 0x00000001ff077424 */ /* 0x000fe200078e00ff */
[----:B------:R-:W-:-:S04]  /*4120*/  LOP3.LUT R0, R0, 0xffff, RZ, 0xc0, !PT ;  /* 0x0000ffff00007812 */ /* 0x000fc800078ec0ff */
[----:B------:R-:W-:-:S05]  /*4130*/  SHF.R.U32.HI R0, RZ, 0x5, R0 ;  /* 0x00000005ff007819 */ /* 0x000fca0000011600 */
[----:B------:R-:W-:Y:S01]  /*4140*/  VIADD R2, R0, 0x10 ;  /* 0x0000001000027836 */ /* 0x000fe20000000000 */
[----:B------:R-:W-:Y:S01]  /*4150*/  SHF.L.U32 R0, R3, R0, RZ ;  /* 0x0000000003007219 */ /* 0x000fe200000006ff */
[----:B0-----:R-:W-:-:S03]  /*4160*/  ULEA UR6, UR5, UR4, 0x18 ;  /* 0x0000000405067291 */ /* 0x001fc6000f8ec0ff */
[----:B------:R-:W-:-:S04]  /*4170*/  SHF.L.U32 R3, R7, R2, RZ ;  /* 0x0000000207037219 */ /* 0x000fc800000006ff */
[----:B------:R-:W-:Y:S02]  /*4180*/  LOP3.LUT R0, R3, R0, RZ, 0xfc, !PT ;  /* 0x0000000003007212 */ /* 0x000fe400078efcff */
[----:B------:R-:W0:Y:S02]  /*4190*/  LDS R5, [UR6] ;  /* 0x00000006ff057984 */ /* 0x000e240008000800 */
[C---:B------:R-:W-:Y:S02]  /*41a0*/  LOP3.LUT R2, R0.reuse, 0xffff, RZ, 0xc0, !PT ;  /* 0x0000ffff00027812 */ /* 0x040fe400078ec0ff */
[----:B0-----:R-:W-:-:S04]  /*41b0*/  LOP3.LUT R3, R0, 0xffff, R5, 0x80, !PT ;  /* 0x0000ffff00037812 */ /* 0x001fc800078e8005 */
[----:B------:R-:W-:-:S13]  /*41c0*/  ISETP.NE.AND P0, PT, R3, R2, PT ;  /* 0x000000020300720c */ /* 0x000fda0003f05270 */
[----:B------:R-:W-:Y:S05]  /*41d0*/  @P0 BRA `(.L_x_14) ;  /* 0x0000000000500947 */ /* 0x000fea0003800000 */
[----:B------:R-:W-:Y:S02]  /*41e0*/  SHF.R.U32.HI R5, RZ, 0x10, R5 ;  /* 0x00000010ff057819 */ /* 0x000fe40000011605 */
[----:B------:R-:W-:-:S04]  /*41f0*/  SHF.R.U32.HI R2, RZ, 0x10, R0 ;  /* 0x00000010ff027819 */ /* 0x000fc80000011600 */
[----:B------:R-:W-:-:S04]  /*4200*/  LOP3.LUT R5, R5, R2, RZ, 0xc0, !PT ;  /* 0x0000000205057212 */ /* 0x000fc800078ec0ff */
[----:B------:R-:W-:-:S13]  /*4210*/  ISETP.NE.AND P0, PT, R5, R2, PT ;  /* 0x000000020500720c */ /* 0x000fda0003f05270 */
[----:B------:R-:W-:Y:S05]  /*4220*/  @P0 BRA `(.L_x_15) ;  /* 0x0000000000300947 */ /* 0x000fea0003800000 */
[----:B------:R-:W-:Y:S01]  /*4230*/  R2UR UR4, R0 ;  /* 0x00000000000472ca */ /* 0x000fe200000e0000 */
[----:B------:R-:W-:Y:S01]  /*4240*/  VOTEU.ANY UR5, UPT, PT ;  /* 0x0000000000057886 */ /* 0x000fe200038e0100 */
[----:B------:R-:W0:Y:S01]  /*4250*/  S2R R0, SR_LANEID ;  /* 0x0000000000007919 */ /* 0x000e220000000000 */
[----:B------:R-:W-:-:S10]  /*4260*/  UFLO.U32 UR5, UR5 ;  /* 0x00000005000572bd */ /* 0x000fd400080e0000 */
[----:B------:R-:W-:-:S06]  /*4270*/  ULOP3.LUT UR4, URZ, UR4, URZ, 0x33, !UPT ;  /* 0x00000004ff047292 */ /* 0x000fcc000f8e33ff */
[----:B------:R-:W-:-:S04]  /*4280*/  IMAD.U32 R2, RZ, RZ, UR4 ;  /* 0x00000004ff027e24 */ /* 0x000fc8000f8e00ff */
[----:B------:R-:W1:Y:S02]  /*4290*/  REDUX UR7, R2 ;  /* 0x00000000020773c4 */ /* 0x000e640000000000 */
[----:B------:R2:W-:Y:S01]  /*42a0*/  UTCATOMSWS.AND URZ, UR4 ;  /* 0x0000000400ff79e3 */ /* 0x0005e20008000000 */
[----:B0-----:R-:W-:Y:S01]  /*42b0*/  ISETP.EQ.U32.AND P0, PT, R0, UR5, PT ;  /* 0x0000000500007c0c */ /* 0x001fe2000bf02070 */
[----:B-1----:R-:W-:-:S12]  /*42c0*/  IMAD.U32 R0, RZ, RZ, UR7 ;  /* 0x00000007ff007e24 */ /* 0x002fd8000f8e00ff */
[----:B------:R2:W-:Y:S01]  /*42d0*/  @P0 ATOMS.AND RZ, [UR6], R0 ;  /* 0x00000000ffff098c */ /* 0x0005e2000a800006 */
[----:B------:R-:W-:Y:S05]  /*42e0*/  BRA `(.L_x_13) ;  /* 0x0000000000147947 */ /* 0x000fea0003800000 */
.L_x_15:
[----:B------:R-:W-:-:S07]  /*42f0*/  MOV R2, 0x4310 ;  /* 0x0000431000027802 */ /* 0x000fce0000000f00 */
[----:B------:R-:W-:Y:S05]  /*4300*/  CALL.REL.NOINC `($__internal_0_$__cuda_sm10x_tcgen05_guardrail_trap_col_being_dealloced_not_returned_by_alloc) ;  /* 0x00000000002c7944 */ /* 0x000fea0003c00000 */
[----:B------:R-:W-:Y:S05]  /*4310*/  BRA `(.L_x_13) ;  /* 0x0000000000087947 */ /* 0x000fea0003800000 */
.L_x_14:
[----:B------:R-:W-:-:S07]  /*4320*/  MOV R2, 0x4340 ;  /* 0x0000434000027802 */ /* 0x000fce0000000f00 */
[----:B------:R-:W-:Y:S05]  /*4330*/  CALL.REL.NOINC `($__internal_2_$__cuda_sm10x_tcgen05_guardrail_trap_unallocated_columns_being_dealloced) ;  /* 0x0000000000387944 */ /* 0x000fea0003c00000 */
.L_x_13:
[----:B------:R-:W-:Y:S01]  /*4340*/  NOP ;  /* 0x0000000000007918 */ /* 0x000fe20000000000 */
[----:B--2---:R-:W-:Y:S05]  /*4350*/  EXIT ;  /* 0x000000000000794d */ /* 0x004fea0003800000 */
.L_x_8:
[----:B------:R-:W0:Y:S02]  /*4360*/  SYNCS.PHASECHK.TRANS64.TRYWAIT P3, [UR13], R62 ;  /* 0x0000003eff0075a7 */ /* 0x000e24000806110d */
[----:B0-----:R-:W-:Y:S05]  /*4370*/  @!P3 BRA `(.L_x_8) ;  /* 0xfffffffc00f8b947 */ /* 0x001fea000383ffff */
[----:B------:R-:W-:Y:S05]  /*4380*/  BRA `(.L_x_16) ;  /* 0xffffffe000fc7947 */ /* 0x000fea000383ffff */
.L_x_12:
[----:B------:R-:W1:Y:S02]  /*4390*/  SYNCS.PHASECHK.TRANS64.TRYWAIT P0, [UR13], R2 ;  /* 0x00000002ff0075a7 */ /* 0x000e64000800110d */
[----:B-1----:R-:W-:Y:S05]  /*43a0*/  @!P0 BRA `(.L_x_12) ;  /* 0xfffffffc00f88947 */ /* 0x002fea000383ffff */
[----:B------:R-:W-:Y:S05]  /*43b0*/  BRA `(.L_x_11) ;  /* 0xffffffec00447947 */ /* 0x000fea000383ffff */
        .weak           $__internal_0_$__cuda_sm10x_tcgen05_guardrail_trap_col_being_dealloced_not_returned_by_alloc
        .type           $__internal_0_$__cuda_sm10x_tcgen05_guardrail_trap_col_being_dealloced_not_returned_by_alloc,@function
        .size           $__internal_0_$__cuda_sm10x_tcgen05_guardrail_trap_col_being_dealloced_not_returned_by_alloc,($__internal_1_$__cuda_sm10x_tcgen05_guardrail_trap_phase_invalid_during_alloc - $__internal_0_$__cuda_sm10x_tcgen05_guardrail_trap_col_being_dealloced_not_returned_by_alloc)
$__internal_0_$__cuda_sm10x_tcgen05_guardrail_trap_col_being_dealloced_not_returned_by_alloc:
[----:B------:R-:W-:Y:S05]  /*43c0*/  BPT.TRAP 0x1 ;  /* 0x000000040000795c */ /* 0x000fea0000300000 */
[----:B------:R-:W-:-:S04]  /*43d0*/  IMAD.MOV.U32 R3, RZ, RZ, 0x0 ;  /* 0x00000000ff037424 */ /* 0x000fc800078e00ff */
[----:B------:R-:W-:Y:S05]  /*43e0*/  RET.REL.NODEC R2 `(matmul_kernel) ;  /* 0xffffffbc02047950 */ /* 0x000fea0003c3ffff */
        .weak           $__internal_1_$__cuda_sm10x_tcgen05_guardrail_trap_phase_invalid_during_alloc
        .type           $__internal_1_$__cuda_sm10x_tcgen05_guardrail_trap_phase_invalid_during_alloc,@function
        .size           $__internal_1_$__cuda_sm10x_tcgen05_guardrail_trap_phase_invalid_during_alloc,($__internal_2_$__cuda_sm10x_tcgen05_guardrail_trap_unallocated_columns_being_dealloced - $__internal_1_$__cuda_sm10x_tcgen05_guardrail_trap_phase_invalid_during_alloc)
$__internal_1_$__cuda_sm10x_tcgen05_guardrail_trap_phase_invalid_during_alloc:
[----:B------:R-:W-:Y:S05]  /*43f0*/  BPT.TRAP 0x1 ;  /* 0x000000040000795c */ /* 0x000fea0000300000 */
[----:B------:R-:W-:-:S04]  /*4400*/  IMAD.MOV.U32 R3, RZ, RZ, 0x0 ;  /* 0x00000000ff037424 */ /* 0x000fc800078e00ff */
[----:B------:R-:W-:Y:S05]  /*4410*/  RET.REL.NODEC R2 `(matmul_kernel) ;  /* 0xffffffb802f87950 */ /* 0x000fea0003c3ffff */
        .weak           $__internal_2_$__cuda_sm10x_tcgen05_guardrail_trap_unallocated_columns_being_dealloced
        .type           $__internal_2_$__cuda_sm10x_tcgen05_guardrail_trap_unallocated_columns_being_dealloced,@function
        .size           $__internal_2_$__cuda_sm10x_tcgen05_guardrail_trap_unallocated_columns_being_dealloced,(.L_x_20 - $__internal_2_$__cuda_sm10x_tcgen05_guardrail_trap_unallocated_columns_being_dealloced)
$__internal_2_$__cuda_sm10x_tcgen05_guardrail_trap_unallocated_columns_being_dealloced:
[----:B------:R-:W-:Y:S05]  /*4420*/  BPT.TRAP 0x1 ;  /* 0x000000040000795c */ /* 0x000fea0000300000 */
[----:B------:R-:W-:-:S04]  /*4430*/  IMAD.MOV.U32 R3, RZ, RZ, 0x0 ;  /* 0x00000000ff037424 */ /* 0x000fc800078e00ff */
[----:B------:R-:W-:Y:S05]  /*4440*/  RET.REL.NODEC R2 `(matmul_kernel) ;  /* 0xffffffb802ec7950 */ /* 0x000fea0003c3ffff */
.L_x_17:
[----:B------:R-:W-:-:S00]  /*4450*/  BRA `(.L_x_17) ;  /* 0xfffffffc00fc7947 */ /* 0x000fc0000383ffff */
[----:B------:R-:W-:-:S00]  /*4460*/  NOP ;  /* 0x0000000000007918 */ /* 0x000fc00000000000 */
        /* <DEDUP_REMOVED lines=9> */
.L_x_20:


//--------------------- .nv.shared.matmul_kernel  --------------------------
	.section	.nv.shared.matmul_kernel,"aw",@nobits
	.sectionflags	@""
	.align	16
	.zero		1024


//--------------------- .nv.shared.reserved.0     --------------------------
	.section	.nv.shared.reserved.0,"aw",@nobits
	.align	8
	.weak		__nv_reservedSMEM_offset_0_alias
	.size		__nv_reservedSMEM_offset_0_alias, 0, 64
	.other		__nv_reservedSMEM_offset_0_alias,@"STO_CUDA_RESERVED_SHARED STV_DEFAULT"
__nv_reservedSMEM_offset_0_alias:
	.zero		0
.nv.shared.reserved.0:
	.zero		64
	.weak		__nv_reservedSMEM_allocation_phase
	.type		__nv_reservedSMEM_allocation_phase,@object
	.size		__nv_reservedSMEM_allocation_phase,(.L_0 - __nv_reservedSMEM_allocation_phase)
__nv_reservedSMEM_allocation_phase:
	.zero		1
.L_0:
	.zero		7
	.weak		__nv_reservedSMEM_devtool_atexit_pc
	.type		__nv_reservedSMEM_devtool_atexit_pc,@object
	.size		__nv_reservedSMEM_devtool_atexit_pc,(__nv_reservedSMEM_allocation_mask - __nv_reservedSMEM_devtool_atexit_pc)
__nv_reservedSMEM_devtool_atexit_pc:
	.zero		8
	.weak		__nv_reservedSMEM_allocation_mask
	.type		__nv_reservedSMEM_allocation_mask,@object
	.size		__nv_reservedSMEM_allocation_mask,(.L_2 - __nv_reservedSMEM_allocation_mask)
__nv_reservedSMEM_allocation_mask:
	.zero		4
.L_2:


//--------------------- .nv.constant0.matmul_kernel --------------------------
	.section	.nv.constant0.matmul_kernel,"a",@progbits
	.sectionflags	@""
	.align	4
.nv.constant0.matmul_kernel:
	.zero		976


//--------------------- SYMBOLS --------------------------

	.type		.nv.reservedSmem.offset0,@object
	.size		.nv.reservedSmem.offset0,0x4
	.type		.nv.reservedSmem.cap,@object
	.size		.nv.reservedSmem.cap,0x4
